// auto-generated by cutlass_sweep.gemm — config: {"arch": "sm_100", "cluster_m": 2, "cluster_n": 2, "dtype": "fp16", "stages": 0, "tile_k": 64, "tile_m": 128, "tile_n": 256}
#include "cutlass/cutlass.h"
#include "cutlass/gemm/collective/collective_builder.hpp"
#include "cutlass/gemm/device/gemm_universal_adapter.h"
#include "cutlass/gemm/kernel/gemm_universal.hpp"
#include "cutlass/epilogue/collective/collective_builder.hpp"

using ElemA = cutlass::half_t;
using ElemB = cutlass::half_t;
using ElemCD = cutlass::half_t;
using Acc  = float;
using TileShape    = cute::Shape<cute::_128, cute::_256, cute::_64>;
using ClusterShape = cute::Shape<cute::_2, cute::_2, cute::_1>;

using CollectiveEpilogue = typename cutlass::epilogue::collective::CollectiveBuilder<
    cutlass::arch::Sm100, cutlass::arch::OpClassTensorOp,
    TileShape, ClusterShape,
    cutlass::epilogue::collective::EpilogueTileAuto,
    Acc, Acc,
    ElemCD, cutlass::layout::RowMajor, 128 / cutlass::sizeof_bits<ElemCD>::value,
    ElemCD, cutlass::layout::RowMajor, 128 / cutlass::sizeof_bits<ElemCD>::value,
    cutlass::epilogue::collective::EpilogueScheduleAuto
  >::CollectiveOp;

using CollectiveMainloop = typename cutlass::gemm::collective::CollectiveBuilder<
    cutlass::arch::Sm100, cutlass::arch::OpClassTensorOp,
    ElemA, cutlass::layout::RowMajor, 128 / cutlass::sizeof_bits<ElemA>::value,
    ElemB, cutlass::layout::ColumnMajor, 128 / cutlass::sizeof_bits<ElemB>::value,
    Acc,
    TileShape, ClusterShape,
    cutlass::gemm::collective::StageCountAutoCarveout<static_cast<int>(sizeof(typename CollectiveEpilogue::SharedStorage))>,
    cutlass::gemm::collective::KernelScheduleAuto
  >::CollectiveOp;

using GemmKernel = cutlass::gemm::kernel::GemmUniversal<
    cute::Shape<int,int,int,int>,
    CollectiveMainloop,
    CollectiveEpilogue
>;
using Gemm = cutlass::gemm::device::GemmUniversalAdapter<GemmKernel>;

// Force the device kernel symbol into the cubin without needing a host main.
auto* _anchor = &cutlass::device_kernel<GemmKernel>;


// ===== COMPILED SASS (sm_100a) =====

	.target	sm_100a

	.elftype	@"ET_EXEC"


//--------------------- .note.nv.tkinfo           --------------------------
	.section	.note.nv.tkinfo,"",@"SHT_NOTE"
	.sectionflags	@"SHF_NOTE_NV_TKINFO"
	.tkinfo
        /*0018*/ 	.word	0x00000002
        /*0030*/ 	.string	""
        /*0030*/ 	.string	"ptxas"
        /*0030*/ 	.string	"Cuda compilation tools, release 13.0, V13.0.88"
        /*0030*/ 	.string	"Build cuda_13.0.r13.0/compiler.36424714_0"
        /*0030*/ 	.string	"-arch sm_100a -m 64 "



//--------------------- .note.nv.cuinfo           --------------------------
	.section	.note.nv.cuinfo,"",@"SHT_NOTE"
	.sectionflags	@"SHF_NOTE_NV_CUINFO"
        /*0018*/ 	.short	0x0002
        /*001a*/ 	.short	0x0064
        /*001c*/ 	.short	0x0082
	.zero		2


//--------------------- .nv.info                  --------------------------
	.section	.nv.info,"",@"SHT_CUDA_INFO"
	.align	4


	//----- nvinfo : EIATTR_REGCOUNT
	.align		4
        /*0000*/ 	.byte	0x04, 0x2f
        /*0002*/ 	.short	(.L_19 - .L_18)
	.align		4
.L_18:
        /*0004*/ 	.word	index@(_ZN7cutlass13device_kernelINS_4gemm6kernel13GemmUniversalIN4cute5tupleIJiiiiEEENS1_10collective13CollectiveMmaINS1_35MainloopSm100TmaUmmaWarpSpecializedILi8ELi2ELi4ENS5_IJNS4_1CILi2EEESB_NSA_ILi1EEEEEEEENS5_IJNSA_ILi128EEENSA_ILi256EEENSA_ILi64EEEEEENS_6half_tENS5_IJlSC_lEEESJ_SK_NS4_8TiledMMAINS4_8MMA_AtomIJNS4_26SM100_MMA_F16BF16_2x1SM_SSISJ_SJ_fLi128ELi256ELNS4_4UMMA5MajorE0ELSP_0ELNSO_7ScaleInE0ELSQ_0EEEEEENS4_6LayoutINS5_IJSC_SC_SC_EEENS5_IJNSA_ILi0EEESV_SV_EEEEENS5_IJNS4_10UnderscoreESY_SY_EEEEENS4_28SM100_TMA_2SM_LOAD_MULTICASTENS4_14ComposedLayoutINS4_7SwizzleILi3ELi4ELi3EEENS4_18smem_ptr_flag_bitsILi16EEENST_INS5_IJNSA_ILi8EEESH_EEENS5_IJSH_SC_EEEEEEEvNS4_8identityENS4_18SM100_TMA_2SM_LOADES1B_vS1C_EENS_8epilogue10collective18CollectiveEpilogueINS1F_23Sm100TmaWarpSpecializedILi4ELi2ELi32ELb1ELb0EEEJNS5_IJSH_SG_SH_EEENS5_IJNST_ISH_SC_EENST_INS5_IJNSA_ILi32EEESB_EEENS5_IJSC_SF_EEEEEEEESJ_SK_SJ_SK_NS1F_6fusion15FusionCallbacksIS1J_NS1R_17LinearCombinationISJ_fSJ_fLNS_15FloatRoundStyleE2EEES1K_S1Q_JEEENS4_5SM1004TMEM4LOAD26SM100_TMEM_LOAD_32dp32b32xENS4_13SM90_TMA_LOADENS12_INS13_ILi2ELi4ELi3EEES16_NST_INS5_IJS17_S1M_EEENS5_IJS1M_SC_EEEEEEENS4_39AutoVectorizingCopyWithAssumedAlignmentILi128EEENS4_14SM90_TMA_STOREES26_S28_S28_EEEvvEEEEvNT_6ParamsE)
        /*0008*/ 	.word	0x00000076


	//----- nvinfo : EIATTR_FRAME_SIZE
	.align		4
.L_19:
        /*000c*/ 	.byte	0x04, 0x11
        /*000e*/ 	.short	(.L_21 - .L_20)
	.align		4
.L_20:
        /*0010*/ 	.word	index@($__internal_2_$__cuda_sm10x_tcgen05_guardrail_trap_unallocated_columns_being_dealloced)
        /*0014*/ 	.word	0x00000000


	//----- nvinfo : EIATTR_FRAME_SIZE
	.align		4
.L_21:
        /*0018*/ 	.byte	0x04, 0x11
        /*001a*/ 	.short	(.L_23 - .L_22)
	.align		4
.L_22:
        /*001c*/ 	.word	index@($__internal_1_$__cuda_sm10x_tcgen05_guardrail_trap_phase_invalid_during_alloc)
        /*0020*/ 	.word	0x00000000


	//----- nvinfo : EIATTR_FRAME_SIZE
	.align		4
.L_23:
        /*0024*/ 	.byte	0x04, 0x11
        /*0026*/ 	.short	(.L_25 - .L_24)
	.align		4
.L_24:
        /*0028*/ 	.word	index@($__internal_0_$__cuda_sm10x_tcgen05_guardrail_trap_col_being_dealloced_not_returned_by_alloc)
        /*002c*/ 	.word	0x00000000


	//----- nvinfo : EIATTR_FRAME_SIZE
	.align		4
.L_25:
        /*0030*/ 	.byte	0x04, 0x11
        /*0032*/ 	.short	(.L_27 - .L_26)
	.align		4
.L_26:
        /*0034*/ 	.word	index@(_ZN7cutlass13device_kernelINS_4gemm6kernel13GemmUniversalIN4cute5tupleIJiiiiEEENS1_10collective13CollectiveMmaINS1_35MainloopSm100TmaUmmaWarpSpecializedILi8ELi2ELi4ENS5_IJNS4_1CILi2EEESB_NSA_ILi1EEEEEEEENS5_IJNSA_ILi128EEENSA_ILi256EEENSA_ILi64EEEEEENS_6half_tENS5_IJlSC_lEEESJ_SK_NS4_8TiledMMAINS4_8MMA_AtomIJNS4_26SM100_MMA_F16BF16_2x1SM_SSISJ_SJ_fLi128ELi256ELNS4_4UMMA5MajorE0ELSP_0ELNSO_7ScaleInE0ELSQ_0EEEEEENS4_6LayoutINS5_IJSC_SC_SC_EEENS5_IJNSA_ILi0EEESV_SV_EEEEENS5_IJNS4_10UnderscoreESY_SY_EEEEENS4_28SM100_TMA_2SM_LOAD_MULTICASTENS4_14ComposedLayoutINS4_7SwizzleILi3ELi4ELi3EEENS4_18smem_ptr_flag_bitsILi16EEENST_INS5_IJNSA_ILi8EEESH_EEENS5_IJSH_SC_EEEEEEEvNS4_8identityENS4_18SM100_TMA_2SM_LOADES1B_vS1C_EENS_8epilogue10collective18CollectiveEpilogueINS1F_23Sm100TmaWarpSpecializedILi4ELi2ELi32ELb1ELb0EEEJNS5_IJSH_SG_SH_EEENS5_IJNST_ISH_SC_EENST_INS5_IJNSA_ILi32EEESB_EEENS5_IJSC_SF_EEEEEEEESJ_SK_SJ_SK_NS1F_6fusion15FusionCallbacksIS1J_NS1R_17LinearCombinationISJ_fSJ_fLNS_15FloatRoundStyleE2EEES1K_S1Q_JEEENS4_5SM1004TMEM4LOAD26SM100_TMEM_LOAD_32dp32b32xENS4_13SM90_TMA_LOADENS12_INS13_ILi2ELi4ELi3EEES16_NST_INS5_IJS17_S1M_EEENS5_IJS1M_SC_EEEEEEENS4_39AutoVectorizingCopyWithAssumedAlignmentILi128EEENS4_14SM90_TMA_STOREES26_S28_S28_EEEvvEEEEvNT_6ParamsE)
        /*0038*/ 	.word	0x00000000


	//----- nvinfo : EIATTR_MIN_STACK_SIZE
	.align		4
.L_27:
        /*003c*/ 	.byte	0x04, 0x12
        /*003e*/ 	.short	(.L_29 - .L_28)
	.align		4
.L_28:
        /*0040*/ 	.word	index@(_ZN7cutlass13device_kernelINS_4gemm6kernel13GemmUniversalIN4cute5tupleIJiiiiEEENS1_10collective13CollectiveMmaINS1_35MainloopSm100TmaUmmaWarpSpecializedILi8ELi2ELi4ENS5_IJNS4_1CILi2EEESB_NSA_ILi1EEEEEEEENS5_IJNSA_ILi128EEENSA_ILi256EEENSA_ILi64EEEEEENS_6half_tENS5_IJlSC_lEEESJ_SK_NS4_8TiledMMAINS4_8MMA_AtomIJNS4_26SM100_MMA_F16BF16_2x1SM_SSISJ_SJ_fLi128ELi256ELNS4_4UMMA5MajorE0ELSP_0ELNSO_7ScaleInE0ELSQ_0EEEEEENS4_6LayoutINS5_IJSC_SC_SC_EEENS5_IJNSA_ILi0EEESV_SV_EEEEENS5_IJNS4_10UnderscoreESY_SY_EEEEENS4_28SM100_TMA_2SM_LOAD_MULTICASTENS4_14ComposedLayoutINS4_7SwizzleILi3ELi4ELi3EEENS4_18smem_ptr_flag_bitsILi16EEENST_INS5_IJNSA_ILi8EEESH_EEENS5_IJSH_SC_EEEEEEEvNS4_8identityENS4_18SM100_TMA_2SM_LOADES1B_vS1C_EENS_8epilogue10collective18CollectiveEpilogueINS1F_23Sm100TmaWarpSpecializedILi4ELi2ELi32ELb1ELb0EEEJNS5_IJSH_SG_SH_EEENS5_IJNST_ISH_SC_EENST_INS5_IJNSA_ILi32EEESB_EEENS5_IJSC_SF_EEEEEEEESJ_SK_SJ_SK_NS1F_6fusion15FusionCallbacksIS1J_NS1R_17LinearCombinationISJ_fSJ_fLNS_15FloatRoundStyleE2EEES1K_S1Q_JEEENS4_5SM1004TMEM4LOAD26SM100_TMEM_LOAD_32dp32b32xENS4_13SM90_TMA_LOADENS12_INS13_ILi2ELi4ELi3EEES16_NST_INS5_IJS17_S1M_EEENS5_IJS1M_SC_EEEEEEENS4_39AutoVectorizingCopyWithAssumedAlignmentILi128EEENS4_14SM90_TMA_STOREES26_S28_S28_EEEvvEEEEvNT_6ParamsE)
        /*0044*/ 	.word	0x00000000
.L_29:


//--------------------- .nv.compat                --------------------------
	.section	.nv.compat,"",@"SHT_CUDA_COMPAT_INFO"
	.align	4
        /*0000*/ 	.byte	0x02, 0x09, 0x01, 0x00, 0x02, 0x02, 0x02, 0x00, 0x02, 0x05, 0x05, 0x00, 0x03, 0x07, 0x01, 0x01
        /*0010*/ 	.byte	0x02, 0x03, 0x01, 0x00, 0x02, 0x06, 0x01, 0x00, 0x04, 0x0b, 0x08, 0x00, 0x09, 0x00, 0x00, 0x00
        /*0020*/ 	.byte	0x00, 0x00, 0x00, 0x00


//--------------------- .nv.info._ZN7cutlass13device_kernelINS_4gemm6kernel13GemmUniversalIN4cute5tupleIJiiiiEEENS1_10collective13CollectiveMmaINS1_35MainloopSm100TmaUmmaWarpSpecializedILi8ELi2ELi4ENS5_IJNS4_1CILi2EEESB_NSA_ILi1EEEEEEEENS5_IJNSA_ILi128EEENSA_ILi256EEENSA_ILi64EEEEEENS_6half_tENS5_IJlSC_lEEESJ_SK_NS4_8TiledMMAINS4_8MMA_AtomIJNS4_26SM100_MMA_F16BF16_2x1SM_SSISJ_SJ_fLi128ELi256ELNS4_4UMMA5MajorE0ELSP_0ELNSO_7ScaleInE0ELSQ_0EEEEEENS4_6LayoutINS5_IJSC_SC_SC_EEENS5_IJNSA_ILi0EEESV_SV_EEEEENS5_IJNS4_10UnderscoreESY_SY_EEEEENS4_28SM100_TMA_2SM_LOAD_MULTICASTENS4_14ComposedLayoutINS4_7SwizzleILi3ELi4ELi3EEENS4_18smem_ptr_flag_bitsILi16EEENST_INS5_IJNSA_ILi8EEESH_EEENS5_IJSH_SC_EEEEEEEvNS4_8identityENS4_18SM100_TMA_2SM_LOADES1B_vS1C_EENS_8epilogue10collective18CollectiveEpilogueINS1F_23Sm100TmaWarpSpecializedILi4ELi2ELi32ELb1ELb0EEEJNS5_IJSH_SG_SH_EEENS5_IJNST_ISH_SC_EENST_INS5_IJNSA_ILi32EEESB_EEENS5_IJSC_SF_EEEEEEEESJ_SK_SJ_SK_NS1F_6fusion15FusionCallbacksIS1J_NS1R_17LinearCombinationISJ_fSJ_fLNS_15FloatRoundStyleE2EEES1K_S1Q_JEEENS4_5SM1004TMEM4LOAD26SM100_TMEM_LOAD_32dp32b32xENS4_13SM90_TMA_LOADENS12_INS13_ILi2ELi4ELi3EEES16_NST_INS5_IJS17_S1M_EEENS5_IJS1M_SC_EEEEEEENS4_39AutoVectorizingCopyWithAssumedAlignmentILi128EEENS4_14SM90_TMA_STOREES26_S28_S28_EEEvvEEEEvNT_6ParamsE --------------------------
	.section	.nv.info._ZN7cutlass13device_kernelINS_4gemm6kernel13GemmUniversalIN4cute5tupleIJiiiiEEENS1_10collective13CollectiveMmaINS1_35MainloopSm100TmaUmmaWarpSpecializedILi8ELi2ELi4ENS5_IJNS4_1CILi2EEESB_NSA_ILi1EEEEEEEENS5_IJNSA_ILi128EEENSA_ILi256EEENSA_ILi64EEEEEENS_6half_tENS5_IJlSC_lEEESJ_SK_NS4_8TiledMMAINS4_8MMA_AtomIJNS4_26SM100_MMA_F16BF16_2x1SM_SSISJ_SJ_fLi128ELi256ELNS4_4UMMA5MajorE0ELSP_0ELNSO_7ScaleInE0ELSQ_0EEEEEENS4_6LayoutINS5_IJSC_SC_SC_EEENS5_IJNSA_ILi0EEESV_SV_EEEEENS5_IJNS4_10UnderscoreESY_SY_EEEEENS4_28SM100_TMA_2SM_LOAD_MULTICASTENS4_14ComposedLayoutINS4_7SwizzleILi3ELi4ELi3EEENS4_18smem_ptr_flag_bitsILi16EEENST_INS5_IJNSA_ILi8EEESH_EEENS5_IJSH_SC_EEEEEEEvNS4_8identityENS4_18SM100_TMA_2SM_LOADES1B_vS1C_EENS_8epilogue10collective18CollectiveEpilogueINS1F_23Sm100TmaWarpSpecializedILi4ELi2ELi32ELb1ELb0EEEJNS5_IJSH_SG_SH_EEENS5_IJNST_ISH_SC_EENST_INS5_IJNSA_ILi32EEESB_EEENS5_IJSC_SF_EEEEEEEESJ_SK_SJ_SK_NS1F_6fusion15FusionCallbacksIS1J_NS1R_17LinearCombinationISJ_fSJ_fLNS_15FloatRoundStyleE2EEES1K_S1Q_JEEENS4_5SM1004TMEM4LOAD26SM100_TMEM_LOAD_32dp32b32xENS4_13SM90_TMA_LOADENS12_INS13_ILi2ELi4ELi3EEES16_NST_INS5_IJS17_S1M_EEENS5_IJS1M_SC_EEEEEEENS4_39AutoVectorizingCopyWithAssumedAlignmentILi128EEENS4_14SM90_TMA_STOREES26_S28_S28_EEEvvEEEEvNT_6ParamsE,"",@"SHT_CUDA_INFO"
	.sectionflags	@""
	.align	4


	//----- nvinfo : EIATTR_CUDA_API_VERSION
	.align		4
        /*0000*/ 	.byte	0x04, 0x37
        /*0002*/ 	.short	(.L_31 - .L_30)
.L_30:
        /*0004*/ 	.word	0x00000082


	//----- nvinfo : EIATTR_KPARAM_INFO
	.align		4
.L_31:
        /*0008*/ 	.byte	0x04, 0x17
        /*000a*/ 	.short	(.L_33 - .L_32)
.L_32:
        /*000c*/ 	.word	0x00000000
        /*0010*/ 	.short	0x0000
        /*0012*/ 	.short	0x0000
        /*0014*/ 	.byte	0x00, 0xf0, 0x01, 0x20


	//----- nvinfo : EIATTR_AT_ENTRY_FRAGMENTS
	.align		4
.L_33:
        /*0018*/ 	.byte	0x04, 0x4f
        /*001a*/ 	.short	(.L_35 - .L_34)


	//   ....[0]....
.L_34:
        /*001c*/ 	.word	0x00000007


	//----- nvinfo : EIATTR_RESERVED_SMEM_USED
	.align		4
.L_35:
        /*0020*/ 	.byte	0x01, 0x41
	.zero		2


	//----- nvinfo : EIATTR_SPARSE_MMA_MASK
	.align		4
        /*0024*/ 	.byte	0x03, 0x50
        /*0026*/ 	.short	0x0000


	//----- nvinfo : EIATTR_TCGEN05_2CTA_USED
	.align		4
        /*0028*/ 	.byte	0x01, 0x52
	.zero		2


	//----- nvinfo : EIATTR_MAXREG_COUNT
	.align		4
        /*002c*/ 	.byte	0x03, 0x1b
        /*002e*/ 	.short	0x00ff


	//----- nvinfo : EIATTR_NUM_BARRIERS
	.align		4
        /*0030*/ 	.byte	0x02, 0x4c
        /*0032*/ 	.byte	0x07
	.zero		1


	//----- nvinfo : EIATTR_EXTERNS
	.align		4
        /*0034*/ 	.byte	0x04, 0x0f
        /*0036*/ 	.short	(.L_37 - .L_36)


	//   ....[0]....
	.align		4
.L_36:
        /*0038*/ 	.word	index@(__assertfail)


	//----- nvinfo : EIATTR_MERCURY_ISA_VERSION
	.align		4
.L_37:
        /*003c*/ 	.byte	0x03, 0x5f
        /*003e*/ 	.short	0x0101


	//----- nvinfo : EIATTR_INT_WARP_WIDE_INSTR_OFFSETS
	.align		4
        /*0040*/ 	.byte	0x04, 0x31
        /*0042*/ 	.short	(.L_39 - .L_38)


	//   ....[0]....
.L_38:
        /*0044*/ 	.word	0x00000e60


	//   ....[1]....
        /*0048*/ 	.word	0x00000f10


	//   ....[2]....
        /*004c*/ 	.word	0x00004670


	//   ....[3]....
        /*0050*/ 	.word	0x00004690


	//   ....[4]....
        /*0054*/ 	.word	0x000046c0


	//   ....[5]....
        /*0058*/ 	.word	0x00005240


	//   ....[6]....
        /*005c*/ 	.word	0x000052e0


	//   ....[7]....
        /*0060*/ 	.word	0x00005390


	//   ....[8]....
        /*0064*/ 	.word	0x00005400


	//   ....[9]....
        /*0068*/ 	.word	0x000054c0


	//   ....[10]....
        /*006c*/ 	.word	0x00005560


	//   ....[11]....
        /*0070*/ 	.word	0x000055d0


	//   ....[12]....
        /*0074*/ 	.word	0x00005690


	//   ....[13]....
        /*0078*/ 	.word	0x00005730


	//   ....[14]....
        /*007c*/ 	.word	0x000057d0


	//   ....[15]....
        /*0080*/ 	.word	0x000058c0


	//   ....[16]....
        /*0084*/ 	.word	0x000059a0


	//----- nvinfo : EIATTR_COOP_GROUP_MASK_REGIDS
	.align		4
.L_39:
        /*0088*/ 	.byte	0x04, 0x29
        /*008a*/ 	.short	(.L_41 - .L_40)


	//   ....[0]....
.L_40:
        /*008c*/ 	.word	0xffffffff


	//   ....[1]....
        /*0090*/ 	.word	0xffffffff


	//   ....[2]....
        /*0094*/ 	.word	0xffffffff


	//   ....[3]....
        /*0098*/ 	.word	0xffffffff


	//   ....[4]....
        /*009c*/ 	.word	0xffffffff


	//   ....[5]....
        /*00a0*/ 	.word	0xffffffff


	//   ....[6]....
        /*00a4*/ 	.word	0xffffffff


	//   ....[7]....
        /*00a8*/ 	.word	0xffffffff


	//   ....[8]....
        /*00ac*/ 	.word	0xffffffff


	//   ....[9]....
        /*00b0*/ 	.word	0xffffffff


	//   ....[10]....
        /*00b4*/ 	.word	0xffffffff


	//   ....[11]....
        /*00b8*/ 	.word	0xffffffff


	//   ....[12]....
        /*00bc*/ 	.word	0xffffffff


	//   ....[13]....
        /*00c0*/ 	.word	0xffffffff


	//----- nvinfo : EIATTR_COOP_GROUP_INSTR_OFFSETS
	.align		4
.L_41:
        /*00c4*/ 	.byte	0x04, 0x28
        /*00c6*/ 	.short	(.L_43 - .L_42)


	//   ....[0]....
.L_42:
        /*00c8*/ 	.word	0x000000b0


	//   ....[1]....
        /*00cc*/ 	.word	0x00000520


	//   ....[2]....
        /*00d0*/ 	.word	0x00000770


	//   ....[3]....
        /*00d4*/ 	.word	0x00000910


	//   ....[4]....
        /*00d8*/ 	.word	0x00000a10


	//   ....[5]....
        /*00dc*/ 	.word	0x00000b80


	//   ....[6]....
        /*00e0*/ 	.word	0x00000d20


	//   ....[7]....
        /*00e4*/ 	.word	0x00000f80


	//   ....[8]....
        /*00e8*/ 	.word	0x00002320


	//   ....[9]....
        /*00ec*/ 	.word	0x00003450


	//   ....[10]....
        /*00f0*/ 	.word	0x00003920


	//   ....[11]....
        /*00f4*/ 	.word	0x00003950


	//   ....[12]....
        /*00f8*/ 	.word	0x00004570


	//   ....[13]....
        /*00fc*/ 	.word	0x00004780


	//----- nvinfo : EIATTR_VRC_CTA_INIT_COUNT
	.align		4
.L_43:
        /*0100*/ 	.byte	0x02, 0x4a
        /*0102*/ 	.byte	0x80
	.zero		1


	//----- nvinfo : EIATTR_SYSCALL_OFFSETS
	.align		4
        /*0104*/ 	.byte	0x04, 0x46
        /*0106*/ 	.short	(.L_45 - .L_44)


	//   ....[0]....
.L_44:
        /*0108*/ 	.word	0x00006560


	//   ....[1]....
        /*010c*/ 	.word	0x00006650


	//   ....[2]....
        /*0110*/ 	.word	0x00006df0


	//   ....[3]....
        /*0114*/ 	.word	0x00007ac0


	//   ....[4]....
        /*0118*/ 	.word	0x00008770


	//   ....[5]....
        /*011c*/ 	.word	0x00009410


	//----- nvinfo : EIATTR_MBARRIER_INSTR_OFFSETS
	.align		4
.L_45:
        /*0120*/ 	.byte	0x04, 0x39
        /*0122*/ 	.short	(.L_47 - .L_46)


	//   ....[0]....
.L_46:
        /*0124*/ 	.word	0x00000660
        /*0128*/ 	.word	0x000000ff
        /*012c*/ 	.word	0x00000000
        /*0130*/ 	.short	0x0100
        /*0132*/ 	.byte	0x04
	.zero		1


	//   ....[1]....
        /*0134*/ 	.word	0x00000670
        /*0138*/ 	.word	0x000000ff
        /*013c*/ 	.word	0x00000040
        /*0140*/ 	.short	0x0100
        /*0142*/ 	.byte	0x04
	.zero		1


	//   ....[2]....
        /*0144*/ 	.word	0x00000680
        /*0148*/ 	.word	0x000000ff
        /*014c*/ 	.word	0x00000008
        /*0150*/ 	.short	0x0100
        /*0152*/ 	.byte	0x04
	.zero		1


	//   ....[3]....
        /*0154*/ 	.word	0x00000690
        /*0158*/ 	.word	0x000000ff
        /*015c*/ 	.word	0x00000048
        /*0160*/ 	.short	0x0100
        /*0162*/ 	.byte	0x04
	.zero		1


	//   ....[4]....
        /*0164*/ 	.word	0x000006a0
        /*0168*/ 	.word	0x000000ff
        /*016c*/ 	.word	0x00000010
        /*0170*/ 	.short	0x0100
        /*0172*/ 	.byte	0x04
	.zero		1


	//   ....[5]....
        /*0174*/ 	.word	0x000006b0
        /*0178*/ 	.word	0x000000ff
        /*017c*/ 	.word	0x00000050
        /*0180*/ 	.short	0x0100
        /*0182*/ 	.byte	0x04
	.zero		1


	//   ....[6]....
        /*0184*/ 	.word	0x000006c0
        /*0188*/ 	.word	0x000000ff
        /*018c*/ 	.word	0x00000018
        /*0190*/ 	.short	0x0100
        /*0192*/ 	.byte	0x04
	.zero		1


	//   ....[7]....
        /*0194*/ 	.word	0x000006d0
        /*0198*/ 	.word	0x000000ff
        /*019c*/ 	.word	0x00000058
        /*01a0*/ 	.short	0x0100
        /*01a2*/ 	.byte	0x04
	.zero		1


	//   ....[8]....
        /*01a4*/ 	.word	0x000006e0
        /*01a8*/ 	.word	0x000000ff
        /*01ac*/ 	.word	0x00000020
        /*01b0*/ 	.short	0x0100
        /*01b2*/ 	.byte	0x04
	.zero		1


	//   ....[9]....
        /*01b4*/ 	.word	0x000006f0
        /*01b8*/ 	.word	0x000000ff
        /*01bc*/ 	.word	0x00000060
        /*01c0*/ 	.short	0x0100
        /*01c2*/ 	.byte	0x04
	.zero		1


	//   ....[10]....
        /*01c4*/ 	.word	0x00000700
        /*01c8*/ 	.word	0x000000ff
        /*01cc*/ 	.word	0x00000028
        /*01d0*/ 	.short	0x0100
        /*01d2*/ 	.byte	0x04
	.zero		1


	//   ....[11]....
        /*01d4*/ 	.word	0x00000710
        /*01d8*/ 	.word	0x000000ff
        /*01dc*/ 	.word	0x00000068
        /*01e0*/ 	.short	0x0100
        /*01e2*/ 	.byte	0x04
	.zero		1


	//   ....[12]....
        /*01e4*/ 	.word	0x00000720
        /*01e8*/ 	.word	0x000000ff
        /*01ec*/ 	.word	0x00000030
        /*01f0*/ 	.short	0x0100
        /*01f2*/ 	.byte	0x04
	.zero		1


	//   ....[13]....
        /*01f4*/ 	.word	0x00000730
        /*01f8*/ 	.word	0x000000ff
        /*01fc*/ 	.word	0x00000070
        /*0200*/ 	.short	0x0100
        /*0202*/ 	.byte	0x04
	.zero		1


	//   ....[14]....
        /*0204*/ 	.word	0x00000740
        /*0208*/ 	.word	0x000000ff
        /*020c*/ 	.word	0x00000038
        /*0210*/ 	.short	0x0100
        /*0212*/ 	.byte	0x04
	.zero		1


	//   ....[15]....
        /*0214*/ 	.word	0x00000750
        /*0218*/ 	.word	0x000000ff
        /*021c*/ 	.word	0x00000078
        /*0220*/ 	.short	0x0100
        /*0222*/ 	.byte	0x04
	.zero		1


	//   ....[16]....
        /*0224*/ 	.word	0x00000880
        /*0228*/ 	.word	0x000000ff
        /*022c*/ 	.word	0x00000080
        /*0230*/ 	.short	0x0100
        /*0232*/ 	.byte	0x04
	.zero		1


	//   ....[17]....
        /*0234*/ 	.word	0x00000890
        /*0238*/ 	.word	0x000000ff
        /*023c*/ 	.word	0x000000a0
        /*0240*/ 	.short	0x0100
        /*0242*/ 	.byte	0x04
	.zero		1


	//   ....[18]....
        /*0244*/ 	.word	0x000008a0
        /*0248*/ 	.word	0x000000ff
        /*024c*/ 	.word	0x00000088
        /*0250*/ 	.short	0x0100
        /*0252*/ 	.byte	0x04
	.zero		1


	//   ....[19]....
        /*0254*/ 	.word	0x000008b0
        /*0258*/ 	.word	0x000000ff
        /*025c*/ 	.word	0x000000a8
        /*0260*/ 	.short	0x0100
        /*0262*/ 	.byte	0x04
	.zero		1


	//   ....[20]....
        /*0264*/ 	.word	0x000008c0
        /*0268*/ 	.word	0x000000ff
        /*026c*/ 	.word	0x00000090
        /*0270*/ 	.short	0x0100
        /*0272*/ 	.byte	0x04
	.zero		1


	//   ....[21]....
        /*0274*/ 	.word	0x000008d0
        /*0278*/ 	.word	0x000000ff
        /*027c*/ 	.word	0x000000b0
        /*0280*/ 	.short	0x0100
        /*0282*/ 	.byte	0x04
	.zero		1


	//   ....[22]....
        /*0284*/ 	.word	0x000008e0
        /*0288*/ 	.word	0x000000ff
        /*028c*/ 	.word	0x00000098
        /*0290*/ 	.short	0x0100
        /*0292*/ 	.byte	0x04
	.zero		1


	//   ....[23]....
        /*0294*/ 	.word	0x000008f0
        /*0298*/ 	.word	0x000000ff
        /*029c*/ 	.word	0x000000b8
        /*02a0*/ 	.short	0x0100
        /*02a2*/ 	.byte	0x04
	.zero		1


	//   ....[24]....
        /*02a4*/ 	.word	0x000009e0
        /*02a8*/ 	.word	0x000000ff
        /*02ac*/ 	.word	0x000000c0
        /*02b0*/ 	.short	0x0100
        /*02b2*/ 	.byte	0x06
	.zero		1


	//   ....[25]....
        /*02b4*/ 	.word	0x000009f0
        /*02b8*/ 	.word	0x000000ff
        /*02bc*/ 	.word	0x000000c8
        /*02c0*/ 	.short	0x0100
        /*02c2*/ 	.byte	0x06
	.zero		1


	//   ....[26]....
        /*02c4*/ 	.word	0x00000b30
        /*02c8*/ 	.word	0x000000ff
        /*02cc*/ 	.word	0x000000d0
        /*02d0*/ 	.short	0x0100
        /*02d2*/ 	.byte	0x06
	.zero		1


	//   ....[27]....
        /*02d4*/ 	.word	0x00000b40
        /*02d8*/ 	.word	0x000000ff
        /*02dc*/ 	.word	0x000000e0
        /*02e0*/ 	.short	0x0100
        /*02e2*/ 	.byte	0x06
	.zero		1


	//   ....[28]....
        /*02e4*/ 	.word	0x00000b50
        /*02e8*/ 	.word	0x000000ff
        /*02ec*/ 	.word	0x000000d8
        /*02f0*/ 	.short	0x0100
        /*02f2*/ 	.byte	0x06
	.zero		1


	//   ....[29]....
        /*02f4*/ 	.word	0x00000b60
        /*02f8*/ 	.word	0x000000ff
        /*02fc*/ 	.word	0x000000e8
        /*0300*/ 	.short	0x0100
        /*0302*/ 	.byte	0x06
	.zero		1


	//   ....[30]....
        /*0304*/ 	.word	0x00000c90
        /*0308*/ 	.word	0x000000ff
        /*030c*/ 	.word	0x000000f0
        /*0310*/ 	.short	0x0100
        /*0312*/ 	.byte	0x04
	.zero		1


	//   ....[31]....
        /*0314*/ 	.word	0x00000ca0
        /*0318*/ 	.word	0x000000ff
        /*031c*/ 	.word	0x00000110
        /*0320*/ 	.short	0x0100
        /*0322*/ 	.byte	0x04
	.zero		1


	//   ....[32]....
        /*0324*/ 	.word	0x00000cb0
        /*0328*/ 	.word	0x000000ff
        /*032c*/ 	.word	0x000000f8
        /*0330*/ 	.short	0x0100
        /*0332*/ 	.byte	0x04
	.zero		1


	//   ....[33]....
        /*0334*/ 	.word	0x00000cc0
        /*0338*/ 	.word	0x000000ff
        /*033c*/ 	.word	0x00000118
        /*0340*/ 	.short	0x0100
        /*0342*/ 	.byte	0x04
	.zero		1


	//   ....[34]....
        /*0344*/ 	.word	0x00000cd0
        /*0348*/ 	.word	0x000000ff
        /*034c*/ 	.word	0x00000100
        /*0350*/ 	.short	0x0100
        /*0352*/ 	.byte	0x04
	.zero		1


	//   ....[35]....
        /*0354*/ 	.word	0x00000ce0
        /*0358*/ 	.word	0x000000ff
        /*035c*/ 	.word	0x00000120
        /*0360*/ 	.short	0x0100
        /*0362*/ 	.byte	0x04
	.zero		1


	//   ....[36]....
        /*0364*/ 	.word	0x00000cf0
        /*0368*/ 	.word	0x000000ff
        /*036c*/ 	.word	0x00000108
        /*0370*/ 	.short	0x0100
        /*0372*/ 	.byte	0x04
	.zero		1


	//   ....[37]....
        /*0374*/ 	.word	0x00000d00
        /*0378*/ 	.word	0x000000ff
        /*037c*/ 	.word	0x00000128
        /*0380*/ 	.short	0x0100
        /*0382*/ 	.byte	0x04
	.zero		1


	//   ....[38]....
        /*0384*/ 	.word	0x00000e00
        /*0388*/ 	.word	0x000000ff
        /*038c*/ 	.word	0x00000130
        /*0390*/ 	.short	0x0100
        /*0392*/ 	.byte	0x04
	.zero		1


	//   ....[39]....
        /*0394*/ 	.word	0x00000e10
        /*0398*/ 	.word	0x000000ff
        /*039c*/ 	.word	0x00000140
        /*03a0*/ 	.short	0x0100
        /*03a2*/ 	.byte	0x04
	.zero		1


	//   ....[40]....
        /*03a4*/ 	.word	0x00000e20
        /*03a8*/ 	.word	0x000000ff
        /*03ac*/ 	.word	0x00000138
        /*03b0*/ 	.short	0x0100
        /*03b2*/ 	.byte	0x04
	.zero		1


	//   ....[41]....
        /*03b4*/ 	.word	0x00000e30
        /*03b8*/ 	.word	0x000000ff
        /*03bc*/ 	.word	0x00000148
        /*03c0*/ 	.short	0x0100
        /*03c2*/ 	.byte	0x04
	.zero		1


	//   ....[42]....
        /*03c4*/ 	.word	0x00000f30
        /*03c8*/ 	.word	0x000000ff
        /*03cc*/ 	.word	0x00000150
        /*03d0*/ 	.short	0x0100
        /*03d2*/ 	.byte	0x06
	.zero		1


	//   ....[43]....
        /*03d4*/ 	.word	0x00001b60
        /*03d8*/ 	.word	0x00000000
        /*03dc*/ 	.word	0x00000140
        /*03e0*/ 	.short	0x010a
        /*03e2*/ 	.byte	0xff
	.zero		1


	//   ....[44]....
        /*03e4*/ 	.word	0x00001b80
        /*03e8*/ 	.word	0x00000000
        /*03ec*/ 	.word	0x00000130
        /*03f0*/ 	.short	0x0101
        /*03f2*/ 	.byte	0xff
	.zero		1


	//   ....[45]....
        /*03f4*/ 	.word	0x00001c30
        /*03f8*/ 	.word	0x000000ff
        /*03fc*/ 	.word	0x00000040
        /*0400*/ 	.short	0x010a
        /*0402*/ 	.byte	0x04
	.zero		1


	//   ....[46]....
        /*0404*/ 	.word	0x00001d00
        /*0408*/ 	.word	0x000000ff
        /*040c*/ 	.word	0x00000040
        /*0410*/ 	.short	0x010a
        /*0412*/ 	.byte	0x21
	.zero		1


	//   ....[47]....
        /*0414*/ 	.word	0x00001eb0
        /*0418*/ 	.word	0x000000ff
        /*041c*/ 	.word	0x00000040
        /*0420*/ 	.short	0x010a
        /*0422*/ 	.byte	0x05
	.zero		1


	//   ....[48]....
        /*0424*/ 	.word	0x00001fd0
        /*0428*/ 	.word	0x000000ff
        /*042c*/ 	.word	0x000000c8
        /*0430*/ 	.short	0x0101
        /*0432*/ 	.byte	0x0d
	.zero		1


	//   ....[49]....
        /*0434*/ 	.word	0x00001ff0
        /*0438*/ 	.word	0x000000ff
        /*043c*/ 	.word	0x00000040
        /*0440*/ 	.short	0x010a
        /*0442*/ 	.byte	0x04
	.zero		1


	//   ....[50]....
        /*0444*/ 	.word	0x00002070
        /*0448*/ 	.word	0x000000ff
        /*044c*/ 	.word	0x00000040
        /*0450*/ 	.short	0x010a
        /*0452*/ 	.byte	0x11
	.zero		1


	//   ....[51]....
        /*0454*/ 	.word	0x00002210
        /*0458*/ 	.word	0x000000ff
        /*045c*/ 	.word	0x00000040
        /*0460*/ 	.short	0x010a
        /*0462*/ 	.byte	0x05
	.zero		1


	//   ....[52]....
        /*0464*/ 	.word	0x00002350
        /*0468*/ 	.word	0x00000003
        /*046c*/ 	.word	0x000000d0
        /*0470*/ 	.short	0x010a
        /*0472*/ 	.byte	0xff
	.zero		1


	//   ....[53]....
        /*0474*/ 	.word	0x000024a0
        /*0478*/ 	.word	0x00000000
        /*047c*/ 	.word	0x00000000
        /*0480*/ 	.short	0x0101
        /*0482*/ 	.byte	0xff
	.zero		1


	//   ....[54]....
        /*0484*/ 	.word	0x00002a60
        /*0488*/ 	.word	0x000000ff
        /*048c*/ 	.word	0x00000000
        /*0490*/ 	.short	0x010a
        /*0492*/ 	.byte	0x04
	.zero		1


	//   ....[55]....
        /*0494*/ 	.word	0x00002af0
        /*0498*/ 	.word	0x000000ff
        /*049c*/ 	.word	0x00000000
        /*04a0*/ 	.short	0x010a
        /*04a2*/ 	.byte	0x05
	.zero		1


	//   ....[56]....
        /*04a4*/ 	.word	0x00002b80
        /*04a8*/ 	.word	0x000000ff
        /*04ac*/ 	.word	0x00000000
        /*04b0*/ 	.short	0x010a
        /*04b2*/ 	.byte	0x05
	.zero		1


	//   ....[57]....
        /*04b4*/ 	.word	0x00002c10
        /*04b8*/ 	.word	0x000000ff
        /*04bc*/ 	.word	0x00000000
        /*04c0*/ 	.short	0x010a
        /*04c2*/ 	.byte	0x05
	.zero		1


	//   ....[58]....
        /*04c4*/ 	.word	0x00002ca0
        /*04c8*/ 	.word	0x000000ff
        /*04cc*/ 	.word	0x00000000
        /*04d0*/ 	.short	0x010a
        /*04d2*/ 	.byte	0x05
	.zero		1


	//   ....[59]....
        /*04d4*/ 	.word	0x00002d30
        /*04d8*/ 	.word	0x000000ff
        /*04dc*/ 	.word	0x00000000
        /*04e0*/ 	.short	0x010a
        /*04e2*/ 	.byte	0x05
	.zero		1


	//   ....[60]....
        /*04e4*/ 	.word	0x00002dc0
        /*04e8*/ 	.word	0x000000ff
        /*04ec*/ 	.word	0x00000000
        /*04f0*/ 	.short	0x010a
        /*04f2*/ 	.byte	0x05
	.zero		1


	//   ....[61]....
        /*04f4*/ 	.word	0x00002e60
        /*04f8*/ 	.word	0x00000000
        /*04fc*/ 	.word	0x00000000
        /*0500*/ 	.short	0x010a
        /*0502*/ 	.byte	0xff
	.zero		1


	//   ....[62]....
        /*0504*/ 	.word	0x00002fa0
        /*0508*/ 	.word	0x00000000
        /*050c*/ 	.word	0x00000130
        /*0510*/ 	.short	0x010a
        /*0512*/ 	.byte	0xff
	.zero		1


	//   ....[63]....
        /*0514*/ 	.word	0x00003010
        /*0518*/ 	.word	0x00000004
        /*051c*/ 	.word	0x00000000
        /*0520*/ 	.short	0x0101
        /*0522*/ 	.byte	0xff
	.zero		1


	//   ....[64]....
        /*0524*/ 	.word	0x00003030
        /*0528*/ 	.word	0x000000ff
        /*052c*/ 	.word	0x000000e0
        /*0530*/ 	.short	0x010a
        /*0532*/ 	.byte	0x04
	.zero		1


	//   ....[65]....
        /*0534*/ 	.word	0x00003150
        /*0538*/ 	.word	0x00000000
        /*053c*/ 	.word	0x000000d0
        /*0540*/ 	.short	0x010a
        /*0542*/ 	.byte	0xff
	.zero		1


	//   ....[66]....
        /*0544*/ 	.word	0x00003250
        /*0548*/ 	.word	0x00000000
        /*054c*/ 	.word	0x00000000
        /*0550*/ 	.short	0x0101
        /*0552*/ 	.byte	0xff
	.zero		1


	//   ....[67]....
        /*0554*/ 	.word	0x000032e0
        /*0558*/ 	.word	0x000000ff
        /*055c*/ 	.word	0x000000e0
        /*0560*/ 	.short	0x0106
        /*0562*/ 	.byte	0x04
	.zero		1


	//   ....[68]....
        /*0564*/ 	.word	0x00003300
        /*0568*/ 	.word	0x000000ff
        /*056c*/ 	.word	0x000000e0
        /*0570*/ 	.short	0x010a
        /*0572*/ 	.byte	0x04
	.zero		1


	//   ....[69]....
        /*0574*/ 	.word	0x00003390
        /*0578*/ 	.word	0x000000ff
        /*057c*/ 	.word	0x000000e0
        /*0580*/ 	.short	0x0106
        /*0582*/ 	.byte	0x07
	.zero		1


	//   ....[70]....
        /*0584*/ 	.word	0x000033d0
        /*0588*/ 	.word	0x00000000
        /*058c*/ 	.word	0x000000e0
        /*0590*/ 	.short	0x010a
        /*0592*/ 	.byte	0xff
	.zero		1


	//   ....[71]....
        /*0594*/ 	.word	0x00003620
        /*0598*/ 	.word	0x000000ff
        /*059c*/ 	.word	0x00000008
        /*05a0*/ 	.short	0x010a
        /*05a2*/ 	.byte	0x05
	.zero		1


	//   ....[72]....
        /*05a4*/ 	.word	0x00003640
        /*05a8*/ 	.word	0x000000ff
        /*05ac*/ 	.word	0x00000008
        /*05b0*/ 	.short	0x010a
        /*05b2*/ 	.byte	0x05
	.zero		1


	//   ....[73]....
        /*05b4*/ 	.word	0x000037d0
        /*05b8*/ 	.word	0x000000ff
        /*05bc*/ 	.word	0x00000008
        /*05c0*/ 	.short	0x010a
        /*05c2*/ 	.byte	0x05
	.zero		1


	//   ....[74]....
        /*05c4*/ 	.word	0x000037f0
        /*05c8*/ 	.word	0x000000ff
        /*05cc*/ 	.word	0x00000008
        /*05d0*/ 	.short	0x010a
        /*05d2*/ 	.byte	0x05
	.zero		1


	//   ....[75]....
        /*05d4*/ 	.word	0x000038b0
        /*05d8*/ 	.word	0x000000ff
        /*05dc*/ 	.word	0x00000000
        /*05e0*/ 	.short	0x0101
        /*05e2*/ 	.byte	0x04
	.zero		1


	//   ....[76]....
        /*05e4*/ 	.word	0x00003bf0
        /*05e8*/ 	.word	0x00000000
        /*05ec*/ 	.word	0x000000d0
        /*05f0*/ 	.short	0x010a
        /*05f2*/ 	.byte	0xff
	.zero		1


	//   ....[77]....
        /*05f4*/ 	.word	0x00003cb0
        /*05f8*/ 	.word	0x00000000
        /*05fc*/ 	.word	0x00000000
        /*0600*/ 	.short	0x0101
        /*0602*/ 	.byte	0xff
	.zero		1


	//   ....[78]....
        /*0604*/ 	.word	0x00003d70
        /*0608*/ 	.word	0x000000ff
        /*060c*/ 	.word	0x00000000
        /*0610*/ 	.short	0x010a
        /*0612*/ 	.byte	0x04
	.zero		1


	//   ....[79]....
        /*0614*/ 	.word	0x00003d80
        /*0618*/ 	.word	0x000000ff
        /*061c*/ 	.word	0x00000110
        /*0620*/ 	.short	0x010a
        /*0622*/ 	.byte	0x1f
	.zero		1


	//   ....[80]....
        /*0624*/ 	.word	0x00003e30
        /*0628*/ 	.word	0x000000ff
        /*062c*/ 	.word	0x00000000
        /*0630*/ 	.short	0x010a
        /*0632*/ 	.byte	0x05
	.zero		1


	//   ....[81]....
        /*0634*/ 	.word	0x00003f60
        /*0638*/ 	.word	0x000000ff
        /*063c*/ 	.word	0x00000000
        /*0640*/ 	.short	0x010a
        /*0642*/ 	.byte	0x04
	.zero		1


	//   ....[82]....
        /*0644*/ 	.word	0x00004260
        /*0648*/ 	.word	0x000000ff
        /*064c*/ 	.word	0x00000000
        /*0650*/ 	.short	0x010a
        /*0652*/ 	.byte	0x04
	.zero		1


	//   ....[83]....
        /*0654*/ 	.word	0x000042f0
        /*0658*/ 	.word	0x000000ff
        /*065c*/ 	.word	0x00000000
        /*0660*/ 	.short	0x010a
        /*0662*/ 	.byte	0x05
	.zero		1


	//   ....[84]....
        /*0664*/ 	.word	0x00004380
        /*0668*/ 	.word	0x000000ff
        /*066c*/ 	.word	0x00000000
        /*0670*/ 	.short	0x010a
        /*0672*/ 	.byte	0x05
	.zero		1


	//   ....[85]....
        /*0674*/ 	.word	0x00004420
        /*0678*/ 	.word	0x00000000
        /*067c*/ 	.word	0x00000000
        /*0680*/ 	.short	0x010a
        /*0682*/ 	.byte	0xff
	.zero		1


	//   ....[86]....
        /*0684*/ 	.word	0x00004460
        /*0688*/ 	.word	0x00000000
        /*068c*/ 	.word	0x00000000
        /*0690*/ 	.short	0x010a
        /*0692*/ 	.byte	0xff
	.zero		1


	//   ....[87]....
        /*0694*/ 	.word	0x000044d0
        /*0698*/ 	.word	0x000000ff
        /*069c*/ 	.word	0x00000000
        /*06a0*/ 	.short	0x0101
        /*06a2*/ 	.byte	0x04
	.zero		1


	//   ....[88]....
        /*06a4*/ 	.word	0x00004510
        /*06a8*/ 	.word	0x000000ff
        /*06ac*/ 	.word	0x00000150
        /*06b0*/ 	.short	0x010a
        /*06b2*/ 	.byte	0x1a
	.zero		1


	//   ....[89]....
        /*06b4*/ 	.word	0x00004560
        /*06b8*/ 	.word	0x000000ff
        /*06bc*/ 	.word	0x00000000
        /*06c0*/ 	.short	0x0101
        /*06c2*/ 	.byte	0x04
	.zero		1


	//   ....[90]....
        /*06c4*/ 	.word	0x00004a40
        /*06c8*/ 	.word	0x0000000c
        /*06cc*/ 	.word	0x000000d0
        /*06d0*/ 	.short	0x010a
        /*06d2*/ 	.byte	0xff
	.zero		1


	//   ....[91]....
        /*06d4*/ 	.word	0x00004bb0
        /*06d8*/ 	.word	0x00000000
        /*06dc*/ 	.word	0x00000000
        /*06e0*/ 	.short	0x0101
        /*06e2*/ 	.byte	0xff
	.zero		1


	//   ....[92]....
        /*06e4*/ 	.word	0x00005040
        /*06e8*/ 	.word	0x000000ff
        /*06ec*/ 	.word	0x000000c8
        /*06f0*/ 	.short	0x010a
        /*06f2*/ 	.byte	0x15
	.zero		1


	//   ....[93]....
        /*06f4*/ 	.word	0x000051c0
        /*06f8*/ 	.word	0x000000ff
        /*06fc*/ 	.word	0x000000a0
        /*0700*/ 	.short	0x010a
        /*0702*/ 	.byte	0x15
	.zero		1


	//   ....[94]....
        /*0704*/ 	.word	0x000053b0
        /*0708*/ 	.word	0x000000ff
        /*070c*/ 	.word	0x00000080
        /*0710*/ 	.short	0x010b
        /*0712*/ 	.byte	0x15
	.zero		1


	//   ....[95]....
        /*0714*/ 	.word	0x000053c0
        /*0718*/ 	.word	0x000000ff
        /*071c*/ 	.word	0x00000000
        /*0720*/ 	.short	0x0101
        /*0722*/ 	.byte	0x2e
	.zero		1


	//   ....[96]....
        /*0724*/ 	.word	0x000053d0
        /*0728*/ 	.word	0x000000ff
        /*072c*/ 	.word	0x000000a8
        /*0730*/ 	.short	0x010a
        /*0732*/ 	.byte	0x15
	.zero		1


	//   ....[97]....
        /*0734*/ 	.word	0x00005580
        /*0738*/ 	.word	0x000000ff
        /*073c*/ 	.word	0x00000088
        /*0740*/ 	.short	0x010b
        /*0742*/ 	.byte	0x15
	.zero		1


	//   ....[98]....
        /*0744*/ 	.word	0x00005590
        /*0748*/ 	.word	0x000000ff
        /*074c*/ 	.word	0x00000000
        /*0750*/ 	.short	0x0101
        /*0752*/ 	.byte	0x27
	.zero		1


	//   ....[99]....
        /*0754*/ 	.word	0x000055a0
        /*0758*/ 	.word	0x000000ff
        /*075c*/ 	.word	0x000000b0
        /*0760*/ 	.short	0x010a
        /*0762*/ 	.byte	0x15
	.zero		1


	//   ....[100]....
        /*0764*/ 	.word	0x00005750
        /*0768*/ 	.word	0x000000ff
        /*076c*/ 	.word	0x00000090
        /*0770*/ 	.short	0x010b
        /*0772*/ 	.byte	0x15
	.zero		1


	//   ....[101]....
        /*0774*/ 	.word	0x00005760
        /*0778*/ 	.word	0x000000ff
        /*077c*/ 	.word	0x00000000
        /*0780*/ 	.short	0x0101
        /*0782*/ 	.byte	0x26
	.zero		1


	//   ....[102]....
        /*0784*/ 	.word	0x00005770
        /*0788*/ 	.word	0x000000ff
        /*078c*/ 	.word	0x000000b8
        /*0790*/ 	.short	0x010a
        /*0792*/ 	.byte	0x15
	.zero		1


	//   ....[103]....
        /*0794*/ 	.word	0x000059c0
        /*0798*/ 	.word	0x000000ff
        /*079c*/ 	.word	0x00000098
        /*07a0*/ 	.short	0x010b
        /*07a2*/ 	.byte	0x15
	.zero		1


	//   ....[104]....
        /*07a4*/ 	.word	0x000059d0
        /*07a8*/ 	.word	0x000000ff
        /*07ac*/ 	.word	0x00000000
        /*07b0*/ 	.short	0x0101
        /*07b2*/ 	.byte	0x25
	.zero		1


	//   ....[105]....
        /*07b4*/ 	.word	0x00005a10
        /*07b8*/ 	.word	0x000000ff
        /*07bc*/ 	.word	0x000000a0
        /*07c0*/ 	.short	0x010a
        /*07c2*/ 	.byte	0x15
	.zero		1


	//   ....[106]....
        /*07c4*/ 	.word	0x00005a30
        /*07c8*/ 	.word	0x000000ff
        /*07cc*/ 	.word	0x000000a8
        /*07d0*/ 	.short	0x010a
        /*07d2*/ 	.byte	0x15
	.zero		1


	//   ....[107]....
        /*07d4*/ 	.word	0x00005a50
        /*07d8*/ 	.word	0x000000ff
        /*07dc*/ 	.word	0x000000b0
        /*07e0*/ 	.short	0x010a
        /*07e2*/ 	.byte	0x15
	.zero		1


	//   ....[108]....
        /*07e4*/ 	.word	0x00005a90
        /*07e8*/ 	.word	0x00000000
        /*07ec*/ 	.word	0x000000b8
        /*07f0*/ 	.short	0x010a
        /*07f2*/ 	.byte	0xff
	.zero		1


	//   ....[109]....
        /*07f4*/ 	.word	0x00005df0
        /*07f8*/ 	.word	0x00000003
        /*07fc*/ 	.word	0x000000d0
        /*0800*/ 	.short	0x010a
        /*0802*/ 	.byte	0xff
	.zero		1


	//   ....[110]....
        /*0804*/ 	.word	0x00005f70
        /*0808*/ 	.word	0x00000000
        /*080c*/ 	.word	0x00000000
        /*0810*/ 	.short	0x0101
        /*0812*/ 	.byte	0xff
	.zero		1


	//   ....[111]....
        /*0814*/ 	.word	0x00006ab0
        /*0818*/ 	.word	0x000000ff
        /*081c*/ 	.word	0x00000080
        /*0820*/ 	.short	0x010a
        /*0822*/ 	.byte	0x2b
	.zero		1


	//   ....[112]....
        /*0824*/ 	.word	0x00006af0
        /*0828*/ 	.word	0x00000062
        /*082c*/ 	.word	0x000000f0
        /*0830*/ 	.short	0x010a
        /*0832*/ 	.byte	0xff
	.zero		1


	//   ....[113]....
        /*0834*/ 	.word	0x00006be0
        /*0838*/ 	.word	0x000000ff
        /*083c*/ 	.word	0x00000080
        /*0840*/ 	.short	0x010a
        /*0842*/ 	.byte	0x2b
	.zero		1


	//   ....[114]....
        /*0844*/ 	.word	0x00006cd0
        /*0848*/ 	.word	0x00000062
        /*084c*/ 	.word	0x000000f0
        /*0850*/ 	.short	0x010a
        /*0852*/ 	.byte	0xff
	.zero		1


	//   ....[115]....
        /*0854*/ 	.word	0x000077f0
        /*0858*/ 	.word	0x00000000
        /*085c*/ 	.word	0x00000000
        /*0860*/ 	.short	0x0101
        /*0862*/ 	.byte	0xff
	.zero		1


	//   ....[116]....
        /*0864*/ 	.word	0x00007800
        /*0868*/ 	.word	0x00000003
        /*086c*/ 	.word	0x00000080
        /*0870*/ 	.short	0x010a
        /*0872*/ 	.byte	0xff
	.zero		1


	//   ....[117]....
        /*0874*/ 	.word	0x000078e0
        /*0878*/ 	.word	0x00000003
        /*087c*/ 	.word	0x00000080
        /*0880*/ 	.short	0x010a
        /*0882*/ 	.byte	0xff
	.zero		1


	//   ....[118]....
        /*0884*/ 	.word	0x000084a0
        /*0888*/ 	.word	0x00000068
        /*088c*/ 	.word	0x00000000
        /*0890*/ 	.short	0x0101
        /*0892*/ 	.byte	0xff
	.zero		1


	//   ....[119]....
        /*0894*/ 	.word	0x000084c0
        /*0898*/ 	.word	0x0000003e
        /*089c*/ 	.word	0x00000080
        /*08a0*/ 	.short	0x010a
        /*08a2*/ 	.byte	0xff
	.zero		1


	//   ....[120]....
        /*08a4*/ 	.word	0x00008590
        /*08a8*/ 	.word	0x0000003e
        /*08ac*/ 	.word	0x00000080
        /*08b0*/ 	.short	0x010a
        /*08b2*/ 	.byte	0xff
	.zero		1


	//   ....[121]....
        /*08b4*/ 	.word	0x00009140
        /*08b8*/ 	.word	0x0000003e
        /*08bc*/ 	.word	0x00000000
        /*08c0*/ 	.short	0x0101
        /*08c2*/ 	.byte	0xff
	.zero		1


	//   ....[122]....
        /*08c4*/ 	.word	0x00009160
        /*08c8*/ 	.word	0x0000003d
        /*08cc*/ 	.word	0x00000080
        /*08d0*/ 	.short	0x010a
        /*08d2*/ 	.byte	0xff
	.zero		1


	//   ....[123]....
        /*08d4*/ 	.word	0x00009230
        /*08d8*/ 	.word	0x0000003d
        /*08dc*/ 	.word	0x00000080
        /*08e0*/ 	.short	0x010a
        /*08e2*/ 	.byte	0xff
	.zero		1


	//   ....[124]....
        /*08e4*/ 	.word	0x00009500
        /*08e8*/ 	.word	0x00000062
        /*08ec*/ 	.word	0x00000000
        /*08f0*/ 	.short	0x0101
        /*08f2*/ 	.byte	0xff
	.zero		1


	//   ....[125]....
        /*08f4*/ 	.word	0x00009e30
        /*08f8*/ 	.word	0x00000002
        /*08fc*/ 	.word	0x00000000
        /*0900*/ 	.short	0x0101
        /*0902*/ 	.byte	0xff
	.zero		1


	//   ....[126]....
        /*0904*/ 	.word	0x0000a0e0
        /*0908*/ 	.word	0x000000ff
        /*090c*/ 	.word	0x00000000
        /*0910*/ 	.short	0x0101
        /*0912*/ 	.byte	0x04
	.zero		1


	//   ....[127]....
        /*0914*/ 	.word	0x0000a100
        /*0918*/ 	.word	0x00000000
        /*091c*/ 	.word	0x00000140
        /*0920*/ 	.short	0x010a
        /*0922*/ 	.byte	0xff
	.zero		1


	//   ....[128]....
        /*0924*/ 	.word	0x0000a160
        /*0928*/ 	.word	0x00000000
        /*092c*/ 	.word	0x00000040
        /*0930*/ 	.short	0x010a
        /*0932*/ 	.byte	0xff
	.zero		1


	//   ....[129]....
        /*0934*/ 	.word	0x0000a1c0
        /*0938*/ 	.word	0x00000000
        /*093c*/ 	.word	0x00000040
        /*0940*/ 	.short	0x010a
        /*0942*/ 	.byte	0xff
	.zero		1


	//   ....[130]....
        /*0944*/ 	.word	0x0000a210
        /*0948*/ 	.word	0x00000003
        /*094c*/ 	.word	0x000000d0
        /*0950*/ 	.short	0x010a
        /*0952*/ 	.byte	0xff
	.zero		1


	//   ....[131]....
        /*0954*/ 	.word	0x0000a270
        /*0958*/ 	.word	0x00000000
        /*095c*/ 	.word	0x00000000
        /*0960*/ 	.short	0x010a
        /*0962*/ 	.byte	0xff
	.zero		1


	//   ....[132]....
        /*0964*/ 	.word	0x0000a2d0
        /*0968*/ 	.word	0x00000000
        /*096c*/ 	.word	0x00000000
        /*0970*/ 	.short	0x010a
        /*0972*/ 	.byte	0xff
	.zero		1


	//   ....[133]....
        /*0974*/ 	.word	0x0000a330
        /*0978*/ 	.word	0x00000000
        /*097c*/ 	.word	0x00000000
        /*0980*/ 	.short	0x010a
        /*0982*/ 	.byte	0xff
	.zero		1


	//   ....[134]....
        /*0984*/ 	.word	0x0000a390
        /*0988*/ 	.word	0x00000000
        /*098c*/ 	.word	0x00000000
        /*0990*/ 	.short	0x010a
        /*0992*/ 	.byte	0xff
	.zero		1


	//   ....[135]....
        /*0994*/ 	.word	0x0000a3f0
        /*0998*/ 	.word	0x00000000
        /*099c*/ 	.word	0x00000000
        /*09a0*/ 	.short	0x010a
        /*09a2*/ 	.byte	0xff
	.zero		1


	//   ....[136]....
        /*09a4*/ 	.word	0x0000a450
        /*09a8*/ 	.word	0x00000000
        /*09ac*/ 	.word	0x00000000
        /*09b0*/ 	.short	0x010a
        /*09b2*/ 	.byte	0xff
	.zero		1


	//   ....[137]....
        /*09b4*/ 	.word	0x0000a4b0
        /*09b8*/ 	.word	0x00000000
        /*09bc*/ 	.word	0x00000000
        /*09c0*/ 	.short	0x010a
        /*09c2*/ 	.byte	0xff
	.zero		1


	//   ....[138]....
        /*09c4*/ 	.word	0x0000a500
        /*09c8*/ 	.word	0x00000000
        /*09cc*/ 	.word	0x00000130
        /*09d0*/ 	.short	0x010a
        /*09d2*/ 	.byte	0xff
	.zero		1


	//   ....[139]....
        /*09d4*/ 	.word	0x0000a560
        /*09d8*/ 	.word	0x00000000
        /*09dc*/ 	.word	0x000000e0
        /*09e0*/ 	.short	0x010a
        /*09e2*/ 	.byte	0xff
	.zero		1


	//   ....[140]....
        /*09e4*/ 	.word	0x0000a5b0
        /*09e8*/ 	.word	0x00000000
        /*09ec*/ 	.word	0x000000d0
        /*09f0*/ 	.short	0x010a
        /*09f2*/ 	.byte	0xff
	.zero		1


	//   ....[141]....
        /*09f4*/ 	.word	0x0000a610
        /*09f8*/ 	.word	0x00000000
        /*09fc*/ 	.word	0x000000e0
        /*0a00*/ 	.short	0x010a
        /*0a02*/ 	.byte	0xff
	.zero		1


	//   ....[142]....
        /*0a04*/ 	.word	0x0000a670
        /*0a08*/ 	.word	0x00000005
        /*0a0c*/ 	.word	0x00000008
        /*0a10*/ 	.short	0x010a
        /*0a12*/ 	.byte	0xff
	.zero		1


	//   ....[143]....
        /*0a14*/ 	.word	0x0000a760
        /*0a18*/ 	.word	0x00000003
        /*0a1c*/ 	.word	0x00000008
        /*0a20*/ 	.short	0x010a
        /*0a22*/ 	.byte	0xff
	.zero		1


	//   ....[144]....
        /*0a24*/ 	.word	0x0000a7b0
        /*0a28*/ 	.word	0x00000000
        /*0a2c*/ 	.word	0x000000d0
        /*0a30*/ 	.short	0x010a
        /*0a32*/ 	.byte	0xff
	.zero		1


	//   ....[145]....
        /*0a34*/ 	.word	0x0000a810
        /*0a38*/ 	.word	0x00000000
        /*0a3c*/ 	.word	0x00000110
        /*0a40*/ 	.short	0x010a
        /*0a42*/ 	.byte	0xff
	.zero		1


	//   ....[146]....
        /*0a44*/ 	.word	0x0000a870
        /*0a48*/ 	.word	0x00000000
        /*0a4c*/ 	.word	0x00000000
        /*0a50*/ 	.short	0x010a
        /*0a52*/ 	.byte	0xff
	.zero		1


	//   ....[147]....
        /*0a54*/ 	.word	0x0000a8d0
        /*0a58*/ 	.word	0x00000000
        /*0a5c*/ 	.word	0x00000000
        /*0a60*/ 	.short	0x010a
        /*0a62*/ 	.byte	0xff
	.zero		1


	//   ....[148]....
        /*0a64*/ 	.word	0x0000a930
        /*0a68*/ 	.word	0x00000000
        /*0a6c*/ 	.word	0x00000000
        /*0a70*/ 	.short	0x010a
        /*0a72*/ 	.byte	0xff
	.zero		1


	//   ....[149]....
        /*0a74*/ 	.word	0x0000a990
        /*0a78*/ 	.word	0x00000000
        /*0a7c*/ 	.word	0x00000000
        /*0a80*/ 	.short	0x010a
        /*0a82*/ 	.byte	0xff
	.zero		1


	//   ....[150]....
        /*0a84*/ 	.word	0x0000a9f0
        /*0a88*/ 	.word	0x00000000
        /*0a8c*/ 	.word	0x00000150
        /*0a90*/ 	.short	0x010a
        /*0a92*/ 	.byte	0xff
	.zero		1


	//   ....[151]....
        /*0a94*/ 	.word	0x0000aa40
        /*0a98*/ 	.word	0x0000000c
        /*0a9c*/ 	.word	0x000000d0
        /*0aa0*/ 	.short	0x010a
        /*0aa2*/ 	.byte	0xff
	.zero		1


	//   ....[152]....
        /*0aa4*/ 	.word	0x0000aaa0
        /*0aa8*/ 	.word	0x00000000
        /*0aac*/ 	.word	0x000000c8
        /*0ab0*/ 	.short	0x010a
        /*0ab2*/ 	.byte	0xff
	.zero		1


	//   ....[153]....
        /*0ab4*/ 	.word	0x0000ab00
        /*0ab8*/ 	.word	0x00000000
        /*0abc*/ 	.word	0x000000a0
        /*0ac0*/ 	.short	0x010a
        /*0ac2*/ 	.byte	0xff
	.zero		1


	//   ....[154]....
        /*0ac4*/ 	.word	0x0000ab60
        /*0ac8*/ 	.word	0x00000000
        /*0acc*/ 	.word	0x000000a8
        /*0ad0*/ 	.short	0x010a
        /*0ad2*/ 	.byte	0xff
	.zero		1


	//   ....[155]....
        /*0ad4*/ 	.word	0x0000abc0
        /*0ad8*/ 	.word	0x00000000
        /*0adc*/ 	.word	0x000000b0
        /*0ae0*/ 	.short	0x010a
        /*0ae2*/ 	.byte	0xff
	.zero		1


	//   ....[156]....
        /*0ae4*/ 	.word	0x0000ac20
        /*0ae8*/ 	.word	0x00000000
        /*0aec*/ 	.word	0x000000b8
        /*0af0*/ 	.short	0x010a
        /*0af2*/ 	.byte	0xff
	.zero		1


	//   ....[157]....
        /*0af4*/ 	.word	0x0000ac80
        /*0af8*/ 	.word	0x00000000
        /*0afc*/ 	.word	0x000000a0
        /*0b00*/ 	.short	0x010a
        /*0b02*/ 	.byte	0xff
	.zero		1


	//   ....[158]....
        /*0b04*/ 	.word	0x0000ace0
        /*0b08*/ 	.word	0x00000000
        /*0b0c*/ 	.word	0x000000a8
        /*0b10*/ 	.short	0x010a
        /*0b12*/ 	.byte	0xff
	.zero		1


	//   ....[159]....
        /*0b14*/ 	.word	0x0000ad40
        /*0b18*/ 	.word	0x00000000
        /*0b1c*/ 	.word	0x000000b0
        /*0b20*/ 	.short	0x010a
        /*0b22*/ 	.byte	0xff
	.zero		1


	//   ....[160]....
        /*0b24*/ 	.word	0x0000ad90
        /*0b28*/ 	.word	0x00000003
        /*0b2c*/ 	.word	0x000000d0
        /*0b30*/ 	.short	0x010a
        /*0b32*/ 	.byte	0xff
	.zero		1


	//   ....[161]....
        /*0b34*/ 	.word	0x0000adf0
        /*0b38*/ 	.word	0x00000000
        /*0b3c*/ 	.word	0x00000080
        /*0b40*/ 	.short	0x010a
        /*0b42*/ 	.byte	0xff
	.zero		1


	//   ....[162]....
        /*0b44*/ 	.word	0x0000ae40
        /*0b48*/ 	.word	0x00000062
        /*0b4c*/ 	.word	0x000000f0
        /*0b50*/ 	.short	0x010a
        /*0b52*/ 	.byte	0xff
	.zero		1


	//   ....[163]....
        /*0b54*/ 	.word	0x0000ae90
        /*0b58*/ 	.word	0x00000003
        /*0b5c*/ 	.word	0x00000080
        /*0b60*/ 	.short	0x010a
        /*0b62*/ 	.byte	0xff
	.zero		1


	//   ....[164]....
        /*0b64*/ 	.word	0x0000aee0
        /*0b68*/ 	.word	0x0000003e
        /*0b6c*/ 	.word	0x00000080
        /*0b70*/ 	.short	0x010a
        /*0b72*/ 	.byte	0xff
	.zero		1


	//   ....[165]....
        /*0b74*/ 	.word	0x0000af30
        /*0b78*/ 	.word	0x0000003d
        /*0b7c*/ 	.word	0x00000080
        /*0b80*/ 	.short	0x010a
        /*0b82*/ 	.byte	0xff
	.zero		1


	//----- nvinfo : EIATTR_NUM_MBARRIERS
	.align		4
.L_47:
        /*0b84*/ 	.byte	0x03, 0x38
        /*0b86*/ 	.short	0x002b


	//----- nvinfo : EIATTR_EXIT_INSTR_OFFSETS
	.align		4
        /*0b88*/ 	.byte	0x04, 0x1c
        /*0b8a*/ 	.short	(.L_49 - .L_48)


	//   ....[0]....
.L_48:
        /*0b8c*/ 	.word	0x00002e90


	//   ....[1]....
        /*0b90*/ 	.word	0x000033a0


	//   ....[2]....
        /*0b94*/ 	.word	0x00003400


	//   ....[3]....
        /*0b98*/ 	.word	0x00004790


	//   ....[4]....
        /*0b9c*/ 	.word	0x00005ac0


	//   ....[5]....
        /*0ba0*/ 	.word	0x00005b00


	//   ....[6]....
        /*0ba4*/ 	.word	0x00009fc0


	//   ....[7]....
        /*0ba8*/ 	.word	0x0000a040


	//   ....[8]....
        /*0bac*/ 	.word	0x0000a070


	//   ....[9]....
        /*0bb0*/ 	.word	0x0000a0f0


	//----- nvinfo : EIATTR_MAX_THREADS
	.align		4
.L_49:
        /*0bb4*/ 	.byte	0x04, 0x05
        /*0bb6*/ 	.short	(.L_51 - .L_50)
.L_50:
        /*0bb8*/ 	.word	0x00000100
        /*0bbc*/ 	.word	0x00000001
        /*0bc0*/ 	.word	0x00000001


	//----- nvinfo : EIATTR_CRS_STACK_SIZE
	.align		4
.L_51:
        /*0bc4*/ 	.byte	0x04, 0x1e
        /*0bc6*/ 	.short	(.L_53 - .L_52)
.L_52:
        /*0bc8*/ 	.word	0x00000000


	//----- nvinfo : EIATTR_CBANK_PARAM_SIZE
	.align		4
.L_53:
        /*0bcc*/ 	.byte	0x03, 0x19
        /*0bce*/ 	.short	0x0800


	//----- nvinfo : EIATTR_PARAM_CBANK
	.align		4
        /*0bd0*/ 	.byte	0x04, 0x0a
        /*0bd2*/ 	.short	(.L_55 - .L_54)
	.align		4
.L_54:
        /*0bd4*/ 	.word	index@(.nv.constant0._ZN7cutlass13device_kernelINS_4gemm6kernel13GemmUniversalIN4cute5tupleIJiiiiEEENS1_10collective13CollectiveMmaINS1_35MainloopSm100TmaUmmaWarpSpecializedILi8ELi2ELi4ENS5_IJNS4_1CILi2EEESB_NSA_ILi1EEEEEEEENS5_IJNSA_ILi128EEENSA_ILi256EEENSA_ILi64EEEEEENS_6half_tENS5_IJlSC_lEEESJ_SK_NS4_8TiledMMAINS4_8MMA_AtomIJNS4_26SM100_MMA_F16BF16_2x1SM_SSISJ_SJ_fLi128ELi256ELNS4_4UMMA5MajorE0ELSP_0ELNSO_7ScaleInE0ELSQ_0EEEEEENS4_6LayoutINS5_IJSC_SC_SC_EEENS5_IJNSA_ILi0EEESV_SV_EEEEENS5_IJNS4_10UnderscoreESY_SY_EEEEENS4_28SM100_TMA_2SM_LOAD_MULTICASTENS4_14ComposedLayoutINS4_7SwizzleILi3ELi4ELi3EEENS4_18smem_ptr_flag_bitsILi16EEENST_INS5_IJNSA_ILi8EEESH_EEENS5_IJSH_SC_EEEEEEEvNS4_8identityENS4_18SM100_TMA_2SM_LOADES1B_vS1C_EENS_8epilogue10collective18CollectiveEpilogueINS1F_23Sm100TmaWarpSpecializedILi4ELi2ELi32ELb1ELb0EEEJNS5_IJSH_SG_SH_EEENS5_IJNST_ISH_SC_EENST_INS5_IJNSA_ILi32EEESB_EEENS5_IJSC_SF_EEEEEEEESJ_SK_SJ_SK_NS1F_6fusion15FusionCallbacksIS1J_NS1R_17LinearCombinationISJ_fSJ_fLNS_15FloatRoundStyleE2EEES1K_S1Q_JEEENS4_5SM1004TMEM4LOAD26SM100_TMEM_LOAD_32dp32b32xENS4_13SM90_TMA_LOADENS12_INS13_ILi2ELi4ELi3EEES16_NST_INS5_IJS17_S1M_EEENS5_IJS1M_SC_EEEEEEENS4_39AutoVectorizingCopyWithAssumedAlignmentILi128EEENS4_14SM90_TMA_STOREES26_S28_S28_EEEvvEEEEvNT_6ParamsE)
        /*0bd8*/ 	.short	0x0380
        /*0bda*/ 	.short	0x0800


	//----- nvinfo : EIATTR_SW_WAR
	.align		4
.L_55:
        /*0bdc*/ 	.byte	0x04, 0x36
        /*0bde*/ 	.short	(.L_57 - .L_56)
.L_56:
        /*0be0*/ 	.word	0x00000008
.L_57:


//--------------------- .nv.callgraph             --------------------------
	.section	.nv.callgraph,"",@"SHT_CUDA_CALLGRAPH"
	.align	4
	.sectionentsize	8
	.align		4
        /*0000*/ 	.word	0x00000000
	.align		4
        /*0004*/ 	.word	0xffffffff
	.align		4
        /*0008*/ 	.word	index@(_ZN7cutlass13device_kernelINS_4gemm6kernel13GemmUniversalIN4cute5tupleIJiiiiEEENS1_10collective13CollectiveMmaINS1_35MainloopSm100TmaUmmaWarpSpecializedILi8ELi2ELi4ENS5_IJNS4_1CILi2EEESB_NSA_ILi1EEEEEEEENS5_IJNSA_ILi128EEENSA_ILi256EEENSA_ILi64EEEEEENS_6half_tENS5_IJlSC_lEEESJ_SK_NS4_8TiledMMAINS4_8MMA_AtomIJNS4_26SM100_MMA_F16BF16_2x1SM_SSISJ_SJ_fLi128ELi256ELNS4_4UMMA5MajorE0ELSP_0ELNSO_7ScaleInE0ELSQ_0EEEEEENS4_6LayoutINS5_IJSC_SC_SC_EEENS5_IJNSA_ILi0EEESV_SV_EEEEENS5_IJNS4_10UnderscoreESY_SY_EEEEENS4_28SM100_TMA_2SM_LOAD_MULTICASTENS4_14ComposedLayoutINS4_7SwizzleILi3ELi4ELi3EEENS4_18smem_ptr_flag_bitsILi16EEENST_INS5_IJNSA_ILi8EEESH_EEENS5_IJSH_SC_EEEEEEEvNS4_8identityENS4_18SM100_TMA_2SM_LOADES1B_vS1C_EENS_8epilogue10collective18CollectiveEpilogueINS1F_23Sm100TmaWarpSpecializedILi4ELi2ELi32ELb1ELb0EEEJNS5_IJSH_SG_SH_EEENS5_IJNST_ISH_SC_EENST_INS5_IJNSA_ILi32EEESB_EEENS5_IJSC_SF_EEEEEEEESJ_SK_SJ_SK_NS1F_6fusion15FusionCallbacksIS1J_NS1R_17LinearCombinationISJ_fSJ_fLNS_15FloatRoundStyleE2EEES1K_S1Q_JEEENS4_5SM1004TMEM4LOAD26SM100_TMEM_LOAD_32dp32b32xENS4_13SM90_TMA_LOADENS12_INS13_ILi2ELi4ELi3EEES16_NST_INS5_IJS17_S1M_EEENS5_IJS1M_SC_EEEEEEENS4_39AutoVectorizingCopyWithAssumedAlignmentILi128EEENS4_14SM90_TMA_STOREES26_S28_S28_EEEvvEEEEvNT_6ParamsE)
	.align		4
        /*000c*/ 	.word	index@(__assertfail)
	.align		4
        /*0010*/ 	.word	0x00000000
	.align		4
        /*0014*/ 	.word	0xfffffffe
	.align		4
        /*0018*/ 	.word	0x00000000
	.align		4
        /*001c*/ 	.word	0xfffffffd
	.align		4
        /*0020*/ 	.word	0x00000000
	.align		4
        /*0024*/ 	.word	0xfffffffc


//--------------------- .nv.constant4             --------------------------
	.section	.nv.constant4,"a",@progbits
	.align	8
	.align		8
.nv.constant4:
        /*0000*/ 	.dword	__assertfail
	.align		8
        /*0008*/ 	.dword	__unnamed_1
	.align		8
        /*0010*/ 	.dword	__unnamed_2
	.align		8
        /*0018*/ 	.dword	_ZN39_INTERNAL_345117e9_4_k_cu_3ee165ac_67614cuda3std3__45__cpo5beginE
	.align		8
        /*0020*/ 	.dword	_ZN39_INTERNAL_345117e9_4_k_cu_3ee165ac_67614cuda3std3__45__cpo3endE
	.align		8
        /*0028*/ 	.dword	_ZN39_INTERNAL_345117e9_4_k_cu_3ee165ac_67614cuda3std3__45__cpo6cbeginE
	.align		8
        /*0030*/ 	.dword	_ZN39_INTERNAL_345117e9_4_k_cu_3ee165ac_67614cuda3std3__45__cpo4cendE
	.align		8
        /*0038*/ 	.dword	_ZN39_INTERNAL_345117e9_4_k_cu_3ee165ac_67614cuda3std3__441_GLOBAL__N__345117e9_4_k_cu_3ee165ac_67616ignoreE
	.align		8
        /*0040*/ 	.dword	_ZN39_INTERNAL_345117e9_4_k_cu_3ee165ac_67614cuda3std3__419piecewise_constructE
	.align		8
        /*0048*/ 	.dword	_ZN39_INTERNAL_345117e9_4_k_cu_3ee165ac_67614cuda3std3__48in_placeE
	.align		8
        /*0050*/ 	.dword	_ZN39_INTERNAL_345117e9_4_k_cu_3ee165ac_67614cuda3std6ranges3__45__cpo4swapE
	.align		8
        /*0058*/ 	.dword	_ZN39_INTERNAL_345117e9_4_k_cu_3ee165ac_67614cuda3std6ranges3__45__cpo9iter_moveE
	.align		8
        /*0060*/ 	.dword	_ZN39_INTERNAL_345117e9_4_k_cu_3ee165ac_67614cute7productE
	.align		8
        /*0068*/ 	.dword	_ZN39_INTERNAL_345117e9_4_k_cu_3ee165ac_67614cute1_E
	.align		8
        /*0070*/ 	.dword	$str$25
	.align		8
        /*0078*/ 	.dword	$str$26
	.align		8
        /*0080*/ 	.dword	$str$27
	.align		8
        /*0088*/ 	.dword	$str$28


//--------------------- .text._ZN7cutlass13device_kernelINS_4gemm6kernel13GemmUniversalIN4cute5tupleIJiiiiEEENS1_10collective13CollectiveMmaINS1_35MainloopSm100TmaUmmaWarpSpecializedILi8ELi2ELi4ENS5_IJNS4_1CILi2EEESB_NSA_ILi1EEEEEEEENS5_IJNSA_ILi128EEENSA_ILi256EEENSA_ILi64EEEEEENS_6half_tENS5_IJlSC_lEEESJ_SK_NS4_8TiledMMAINS4_8MMA_AtomIJNS4_26SM100_MMA_F16BF16_2x1SM_SSISJ_SJ_fLi128ELi256ELNS4_4UMMA5MajorE0ELSP_0ELNSO_7ScaleInE0ELSQ_0EEEEEENS4_6LayoutINS5_IJSC_SC_SC_EEENS5_IJNSA_ILi0EEESV_SV_EEEEENS5_IJNS4_10UnderscoreESY_SY_EEEEENS4_28SM100_TMA_2SM_LOAD_MULTICASTENS4_14ComposedLayoutINS4_7SwizzleILi3ELi4ELi3EEENS4_18smem_ptr_flag_bitsILi16EEENST_INS5_IJNSA_ILi8EEESH_EEENS5_IJSH_SC_EEEEEEEvNS4_8identityENS4_18SM100_TMA_2SM_LOADES1B_vS1C_EENS_8epilogue10collective18CollectiveEpilogueINS1F_23Sm100TmaWarpSpecializedILi4ELi2ELi32ELb1ELb0EEEJNS5_IJSH_SG_SH_EEENS5_IJNST_ISH_SC_EENST_INS5_IJNSA_ILi32EEESB_EEENS5_IJSC_SF_EEEEEEEESJ_SK_SJ_SK_NS1F_6fusion15FusionCallbacksIS1J_NS1R_17LinearCombinationISJ_fSJ_fLNS_15FloatRoundStyleE2EEES1K_S1Q_JEEENS4_5SM1004TMEM4LOAD26SM100_TMEM_LOAD_32dp32b32xENS4_13SM90_TMA_LOADENS12_INS13_ILi2ELi4ELi3EEES16_NST_INS5_IJS17_S1M_EEENS5_IJS1M_SC_EEEEEEENS4_39AutoVectorizingCopyWithAssumedAlignmentILi128EEENS4_14SM90_TMA_STOREES26_S28_S28_EEEvvEEEEvNT_6ParamsE --------------------------
	.section	.text._ZN7cutlass13device_kernelINS_4gemm6kernel13GemmUniversalIN4cute5tupleIJiiiiEEENS1_10collective13CollectiveMmaINS1_35MainloopSm100TmaUmmaWarpSpecializedILi8ELi2ELi4ENS5_IJNS4_1CILi2EEESB_NSA_ILi1EEEEEEEENS5_IJNSA_ILi128EEENSA_ILi256EEENSA_ILi64EEEEEENS_6half_tENS5_IJlSC_lEEESJ_SK_NS4_8TiledMMAINS4_8MMA_AtomIJNS4_26SM100_MMA_F16BF16_2x1SM_SSISJ_SJ_fLi128ELi256ELNS4_4UMMA5MajorE0ELSP_0ELNSO_7ScaleInE0ELSQ_0EEEEEENS4_6LayoutINS5_IJSC_SC_SC_EEENS5_IJNSA_ILi0EEESV_SV_EEEEENS5_IJNS4_10UnderscoreESY_SY_EEEEENS4_28SM100_TMA_2SM_LOAD_MULTICASTENS4_14ComposedLayoutINS4_7SwizzleILi3ELi4ELi3EEENS4_18smem_ptr_flag_bitsILi16EEENST_INS5_IJNSA_ILi8EEESH_EEENS5_IJSH_SC_EEEEEEEvNS4_8identityENS4_18SM100_TMA_2SM_LOADES1B_vS1C_EENS_8epilogue10collective18CollectiveEpilogueINS1F_23Sm100TmaWarpSpecializedILi4ELi2ELi32ELb1ELb0EEEJNS5_IJSH_SG_SH_EEENS5_IJNST_ISH_SC_EENST_INS5_IJNSA_ILi32EEESB_EEENS5_IJSC_SF_EEEEEEEESJ_SK_SJ_SK_NS1F_6fusion15FusionCallbacksIS1J_NS1R_17LinearCombinationISJ_fSJ_fLNS_15FloatRoundStyleE2EEES1K_S1Q_JEEENS4_5SM1004TMEM4LOAD26SM100_TMEM_LOAD_32dp32b32xENS4_13SM90_TMA_LOADENS12_INS13_ILi2ELi4ELi3EEES16_NST_INS5_IJS17_S1M_EEENS5_IJS1M_SC_EEEEEEENS4_39AutoVectorizingCopyWithAssumedAlignmentILi128EEENS4_14SM90_TMA_STOREES26_S28_S28_EEEvvEEEEvNT_6ParamsE,"ax",@progbits
	.align	128
.text._ZN7cutlass13device_kernelINS_4gemm6kernel13GemmUniversalIN4cute5tupleIJiiiiEEENS1_10collective13CollectiveMmaINS1_35MainloopSm100TmaUmmaWarpSpecializedILi8ELi2ELi4ENS5_IJNS4_1CILi2EEESB_NSA_ILi1EEEEEEEENS5_IJNSA_ILi128EEENSA_ILi256EEENSA_ILi64EEEEEENS_6half_tENS5_IJlSC_lEEESJ_SK_NS4_8TiledMMAINS4_8MMA_AtomIJNS4_26SM100_MMA_F16BF16_2x1SM_SSISJ_SJ_fLi128ELi256ELNS4_4UMMA5MajorE0ELSP_0ELNSO_7ScaleInE0ELSQ_0EEEEEENS4_6LayoutINS5_IJSC_SC_SC_EEENS5_IJNSA_ILi0EEESV_SV_EEEEENS5_IJNS4_10UnderscoreESY_SY_EEEEENS4_28SM100_TMA_2SM_LOAD_MULTICASTENS4_14ComposedLayoutINS4_7SwizzleILi3ELi4ELi3EEENS4_18smem_ptr_flag_bitsILi16EEENST_INS5_IJNSA_ILi8EEESH_EEENS5_IJSH_SC_EEEEEEEvNS4_8identityENS4_18SM100_TMA_2SM_LOADES1B_vS1C_EENS_8epilogue10collective18CollectiveEpilogueINS1F_23Sm100TmaWarpSpecializedILi4ELi2ELi32ELb1ELb0EEEJNS5_IJSH_SG_SH_EEENS5_IJNST_ISH_SC_EENST_INS5_IJNSA_ILi32EEESB_EEENS5_IJSC_SF_EEEEEEEESJ_SK_SJ_SK_NS1F_6fusion15FusionCallbacksIS1J_NS1R_17LinearCombinationISJ_fSJ_fLNS_15FloatRoundStyleE2EEES1K_S1Q_JEEENS4_5SM1004TMEM4LOAD26SM100_TMEM_LOAD_32dp32b32xENS4_13SM90_TMA_LOADENS12_INS13_ILi2ELi4ELi3EEES16_NST_INS5_IJS17_S1M_EEENS5_IJS1M_SC_EEEEEEENS4_39AutoVectorizingCopyWithAssumedAlignmentILi128EEENS4_14SM90_TMA_STOREES26_S28_S28_EEEvvEEEEvNT_6ParamsE:
        .type           _ZN7cutlass13device_kernelINS_4gemm6kernel13GemmUniversalIN4cute5tupleIJiiiiEEENS1_10collective13CollectiveMmaINS1_35MainloopSm100TmaUmmaWarpSpecializedILi8ELi2ELi4ENS5_IJNS4_1CILi2EEESB_NSA_ILi1EEEEEEEENS5_IJNSA_ILi128EEENSA_ILi256EEENSA_ILi64EEEEEENS_6half_tENS5_IJlSC_lEEESJ_SK_NS4_8TiledMMAINS4_8MMA_AtomIJNS4_26SM100_MMA_F16BF16_2x1SM_SSISJ_SJ_fLi128ELi256ELNS4_4UMMA5MajorE0ELSP_0ELNSO_7ScaleInE0ELSQ_0EEEEEENS4_6LayoutINS5_IJSC_SC_SC_EEENS5_IJNSA_ILi0EEESV_SV_EEEEENS5_IJNS4_10UnderscoreESY_SY_EEEEENS4_28SM100_TMA_2SM_LOAD_MULTICASTENS4_14ComposedLayoutINS4_7SwizzleILi3ELi4ELi3EEENS4_18smem_ptr_flag_bitsILi16EEENST_INS5_IJNSA_ILi8EEESH_EEENS5_IJSH_SC_EEEEEEEvNS4_8identityENS4_18SM100_TMA_2SM_LOADES1B_vS1C_EENS_8epilogue10collective18CollectiveEpilogueINS1F_23Sm100TmaWarpSpecializedILi4ELi2ELi32ELb1ELb0EEEJNS5_IJSH_SG_SH_EEENS5_IJNST_ISH_SC_EENST_INS5_IJNSA_ILi32EEESB_EEENS5_IJSC_SF_EEEEEEEESJ_SK_SJ_SK_NS1F_6fusion15FusionCallbacksIS1J_NS1R_17LinearCombinationISJ_fSJ_fLNS_15FloatRoundStyleE2EEES1K_S1Q_JEEENS4_5SM1004TMEM4LOAD26SM100_TMEM_LOAD_32dp32b32xENS4_13SM90_TMA_LOADENS12_INS13_ILi2ELi4ELi3EEES16_NST_INS5_IJS17_S1M_EEENS5_IJS1M_SC_EEEEEEENS4_39AutoVectorizingCopyWithAssumedAlignmentILi128EEENS4_14SM90_TMA_STOREES26_S28_S28_EEEvvEEEEvNT_6ParamsE,@function
        .size           _ZN7cutlass13device_kernelINS_4gemm6kernel13GemmUniversalIN4cute5tupleIJiiiiEEENS1_10collective13CollectiveMmaINS1_35MainloopSm100TmaUmmaWarpSpecializedILi8ELi2ELi4ENS5_IJNS4_1CILi2EEESB_NSA_ILi1EEEEEEEENS5_IJNSA_ILi128EEENSA_ILi256EEENSA_ILi64EEEEEENS_6half_tENS5_IJlSC_lEEESJ_SK_NS4_8TiledMMAINS4_8MMA_AtomIJNS4_26SM100_MMA_F16BF16_2x1SM_SSISJ_SJ_fLi128ELi256ELNS4_4UMMA5MajorE0ELSP_0ELNSO_7ScaleInE0ELSQ_0EEEEEENS4_6LayoutINS5_IJSC_SC_SC_EEENS5_IJNSA_ILi0EEESV_SV_EEEEENS5_IJNS4_10UnderscoreESY_SY_EEEEENS4_28SM100_TMA_2SM_LOAD_MULTICASTENS4_14ComposedLayoutINS4_7SwizzleILi3ELi4ELi3EEENS4_18smem_ptr_flag_bitsILi16EEENST_INS5_IJNSA_ILi8EEESH_EEENS5_IJSH_SC_EEEEEEEvNS4_8identityENS4_18SM100_TMA_2SM_LOADES1B_vS1C_EENS_8epilogue10collective18CollectiveEpilogueINS1F_23Sm100TmaWarpSpecializedILi4ELi2ELi32ELb1ELb0EEEJNS5_IJSH_SG_SH_EEENS5_IJNST_ISH_SC_EENST_INS5_IJNSA_ILi32EEESB_EEENS5_IJSC_SF_EEEEEEEESJ_SK_SJ_SK_NS1F_6fusion15FusionCallbacksIS1J_NS1R_17LinearCombinationISJ_fSJ_fLNS_15FloatRoundStyleE2EEES1K_S1Q_JEEENS4_5SM1004TMEM4LOAD26SM100_TMEM_LOAD_32dp32b32xENS4_13SM90_TMA_LOADENS12_INS13_ILi2ELi4ELi3EEES16_NST_INS5_IJS17_S1M_EEENS5_IJS1M_SC_EEEEEEENS4_39AutoVectorizingCopyWithAssumedAlignmentILi128EEENS4_14SM90_TMA_STOREES26_S28_S28_EEEvvEEEEvNT_6ParamsE,(.L_x_209 - _ZN7cutlass13device_kernelINS_4gemm6kernel13GemmUniversalIN4cute5tupleIJiiiiEEENS1_10collective13CollectiveMmaINS1_35MainloopSm100TmaUmmaWarpSpecializedILi8ELi2ELi4ENS5_IJNS4_1CILi2EEESB_NSA_ILi1EEEEEEEENS5_IJNSA_ILi128EEENSA_ILi256EEENSA_ILi64EEEEEENS_6half_tENS5_IJlSC_lEEESJ_SK_NS4_8TiledMMAINS4_8MMA_AtomIJNS4_26SM100_MMA_F16BF16_2x1SM_SSISJ_SJ_fLi128ELi256ELNS4_4UMMA5MajorE0ELSP_0ELNSO_7ScaleInE0ELSQ_0EEEEEENS4_6LayoutINS5_IJSC_SC_SC_EEENS5_IJNSA_ILi0EEESV_SV_EEEEENS5_IJNS4_10UnderscoreESY_SY_EEEEENS4_28SM100_TMA_2SM_LOAD_MULTICASTENS4_14ComposedLayoutINS4_7SwizzleILi3ELi4ELi3EEENS4_18smem_ptr_flag_bitsILi16EEENST_INS5_IJNSA_ILi8EEESH_EEENS5_IJSH_SC_EEEEEEEvNS4_8identityENS4_18SM100_TMA_2SM_LOADES1B_vS1C_EENS_8epilogue10collective18CollectiveEpilogueINS1F_23Sm100TmaWarpSpecializedILi4ELi2ELi32ELb1ELb0EEEJNS5_IJSH_SG_SH_EEENS5_IJNST_ISH_SC_EENST_INS5_IJNSA_ILi32EEESB_EEENS5_IJSC_SF_EEEEEEEESJ_SK_SJ_SK_NS1F_6fusion15FusionCallbacksIS1J_NS1R_17LinearCombinationISJ_fSJ_fLNS_15FloatRoundStyleE2EEES1K_S1Q_JEEENS4_5SM1004TMEM4LOAD26SM100_TMEM_LOAD_32dp32b32xENS4_13SM90_TMA_LOADENS12_INS13_ILi2ELi4ELi3EEES16_NST_INS5_IJS17_S1M_EEENS5_IJS1M_SC_EEEEEEENS4_39AutoVectorizingCopyWithAssumedAlignmentILi128EEENS4_14SM90_TMA_STOREES26_S28_S28_EEEvvEEEEvNT_6ParamsE)
        .other          _ZN7cutlass13device_kernelINS_4gemm6kernel13GemmUniversalIN4cute5tupleIJiiiiEEENS1_10collective13CollectiveMmaINS1_35MainloopSm100TmaUmmaWarpSpecializedILi8ELi2ELi4ENS5_IJNS4_1CILi2EEESB_NSA_ILi1EEEEEEEENS5_IJNSA_ILi128EEENSA_ILi256EEENSA_ILi64EEEEEENS_6half_tENS5_IJlSC_lEEESJ_SK_NS4_8TiledMMAINS4_8MMA_AtomIJNS4_26SM100_MMA_F16BF16_2x1SM_SSISJ_SJ_fLi128ELi256ELNS4_4UMMA5MajorE0ELSP_0ELNSO_7ScaleInE0ELSQ_0EEEEEENS4_6LayoutINS5_IJSC_SC_SC_EEENS5_IJNSA_ILi0EEESV_SV_EEEEENS5_IJNS4_10UnderscoreESY_SY_EEEEENS4_28SM100_TMA_2SM_LOAD_MULTICASTENS4_14ComposedLayoutINS4_7SwizzleILi3ELi4ELi3EEENS4_18smem_ptr_flag_bitsILi16EEENST_INS5_IJNSA_ILi8EEESH_EEENS5_IJSH_SC_EEEEEEEvNS4_8identityENS4_18SM100_TMA_2SM_LOADES1B_vS1C_EENS_8epilogue10collective18CollectiveEpilogueINS1F_23Sm100TmaWarpSpecializedILi4ELi2ELi32ELb1ELb0EEEJNS5_IJSH_SG_SH_EEENS5_IJNST_ISH_SC_EENST_INS5_IJNSA_ILi32EEESB_EEENS5_IJSC_SF_EEEEEEEESJ_SK_SJ_SK_NS1F_6fusion15FusionCallbacksIS1J_NS1R_17LinearCombinationISJ_fSJ_fLNS_15FloatRoundStyleE2EEES1K_S1Q_JEEENS4_5SM1004TMEM4LOAD26SM100_TMEM_LOAD_32dp32b32xENS4_13SM90_TMA_LOADENS12_INS13_ILi2ELi4ELi3EEES16_NST_INS5_IJS17_S1M_EEENS5_IJS1M_SC_EEEEEEENS4_39AutoVectorizingCopyWithAssumedAlignmentILi128EEENS4_14SM90_TMA_STOREES26_S28_S28_EEEvvEEEEvNT_6ParamsE,@"STO_CUDA_ENTRY STV_DEFAULT"
_ZN7cutlass13device_kernelINS_4gemm6kernel13GemmUniversalIN4cute5tupleIJiiiiEEENS1_10collective13CollectiveMmaINS1_35MainloopSm100TmaUmmaWarpSpecializedILi8ELi2ELi4ENS5_IJNS4_1CILi2EEESB_NSA_ILi1EEEEEEEENS5_IJNSA_ILi128EEENSA_ILi256EEENSA_ILi64EEEEEENS_6half_tENS5_IJlSC_lEEESJ_SK_NS4_8TiledMMAINS4_8MMA_AtomIJNS4_26SM100_MMA_F16BF16_2x1SM_SSISJ_SJ_fLi128ELi256ELNS4_4UMMA5MajorE0ELSP_0ELNSO_7ScaleInE0ELSQ_0EEEEEENS4_6LayoutINS5_IJSC_SC_SC_EEENS5_IJNSA_ILi0EEESV_SV_EEEEENS5_IJNS4_10UnderscoreESY_SY_EEEEENS4_28SM100_TMA_2SM_LOAD_MULTICASTENS4_14ComposedLayoutINS4_7SwizzleILi3ELi4ELi3EEENS4_18smem_ptr_flag_bitsILi16EEENST_INS5_IJNSA_ILi8EEESH_EEENS5_IJSH_SC_EEEEEEEvNS4_8identityENS4_18SM100_TMA_2SM_LOADES1B_vS1C_EENS_8epilogue10collective18CollectiveEpilogueINS1F_23Sm100TmaWarpSpecializedILi4ELi2ELi32ELb1ELb0EEEJNS5_IJSH_SG_SH_EEENS5_IJNST_ISH_SC_EENST_INS5_IJNSA_ILi32EEESB_EEENS5_IJSC_SF_EEEEEEEESJ_SK_SJ_SK_NS1F_6fusion15FusionCallbacksIS1J_NS1R_17LinearCombinationISJ_fSJ_fLNS_15FloatRoundStyleE2EEES1K_S1Q_JEEENS4_5SM1004TMEM4LOAD26SM100_TMEM_LOAD_32dp32b32xENS4_13SM90_TMA_LOADENS12_INS13_ILi2ELi4ELi3EEES16_NST_INS5_IJS17_S1M_EEENS5_IJS1M_SC_EEEEEEENS4_39AutoVectorizingCopyWithAssumedAlignmentILi128EEENS4_14SM90_TMA_STOREES26_S28_S28_EEEvvEEEEvNT_6ParamsE:
[----:B------:R-:W1:Y:S01]  /*0000*/  LDC R1, c[0x0][0x37c] ;  /* 0x0000df00ff017b82 */ /* 0x000e620000000800 */
[----:B------:R-:W2:Y:S01]  /*0010*/  S2R R95, SR_TID.X ;  /* 0x00000000005f7919 */ /* 0x000ea20000002100 */
[----:B------:R-:W3:Y:S06]  /*0020*/  LDCU.64 UR8, c[0x0][0x890] ;  /* 0x00011200ff0877ac */ /* 0x000eec0008000a00 */
[----:B------:R-:W4:Y:S01]  /*0030*/  S2UR UR4, SR_CgaCtaId ;  /* 0x00000000000479c3 */ /* 0x000f220000008800 */
[----:B------:R-:W-:Y:S02]  /*0040*/  PRMT R80, RZ, 0x7610, R80 ;  /* 0x00007610ff507816 */ /* 0x000fe40000000050 */
[----:B------:R-:W-:Y:S01]  /*0050*/  ELECT P1, URZ, PT ;  /* 0x0000000000ff782f */ /* 0x000fe20003820000 */
[----:B---3--:R-:W-:-:S04]  /*0060*/  UISETP.NE.U32.AND UP0, UPT, UR8, URZ, UPT ;  /* 0x000000ff0800728c */ /* 0x008fc8000bf05070 */
[----:B------:R-:W-:Y:S02]  /*0070*/  UISETP.NE.AND.EX UP0, UPT, UR9, URZ, UPT, UP0 ;  /* 0x000000ff0900728c */ /* 0x000fe4000bf05300 */
[----:B----4-:R-:W-:Y:S02]  /*0080*/  ULOP3.LUT UR47, UR4, 0x1, URZ, 0xc0, !UPT ;  /* 0x00000001042f7892 */ /* 0x010fe4000f8ec0ff */
[----:B------:R-:W-:Y:S01]  /*0090*/  ULOP3.LUT UR46, UR4, 0x1, URZ, 0x3c, !UPT ;  /* 0x00000001042e7892 */ /* 0x000fe2000f8e3cff */
[----:B--2---:R-:W-:-:S05]  /*00a0*/  SHF.R.U32.HI R81, RZ, 0x5, R95 ;  /* 0x00000005ff517819 */ /* 0x004fca000001165f */
[----:B------:R-:W2:Y:S02]  /*00b0*/  SHFL.IDX PT, R0, R81, RZ, 0x1f ;  /* 0x00001fff51007589 */ /* 0x000ea400000e0000 */
[----:B--2---:R-:W-:Y:S01]  /*00c0*/  R2UR UR13, R0 ;  /* 0x00000000000d72ca */ /* 0x004fe200000e0000 */
[----:B-1----:R-:W-:-:S14]  /*00d0*/  BRA.U UP0, `(.L_x_0) ;  /* 0x0000000100307547 */ /* 0x002fdc000b800000 */
[----:B------:R-:W1:Y:S02]  /*00e0*/  LDCU.64 UR4, c[0x0][0x888] ;  /* 0x00011100ff0477ac */ /* 0x000e640008000a00 */
[----:B-1----:R-:W-:-:S04]  /*00f0*/  UISETP.NE.U32.AND UP0, UPT, UR4, URZ, UPT ;  /* 0x000000ff0400728c */ /* 0x002fc8000bf05070 */
[----:B------:R-:W-:-:S09]  /*0100*/  UISETP.NE.AND.EX UP0, UPT, UR5, URZ, UPT, UP0 ;  /* 0x000000ff0500728c */ /* 0x000fd2000bf05300 */
[----:B------:R-:W-:Y:S05]  /*0110*/  BRA.U !UP0, `(.L_x_1) ;  /* 0x0000000108147547 */ /* 0x000fea000b800000 */
[----:B------:R-:W1:Y:S01]  /*0120*/  LDC.64 R2, c[0x0][0x888] ;  /* 0x00022200ff027b82 */ /* 0x000e620000000a00 */
[----:B------:R-:W1:Y:S02]  /*0130*/  LDCU.64 UR4, c[0x0][0x358] ;  /* 0x00006b00ff0477ac */ /* 0x000e640008000a00 */
[----:B-1----:R1:W5:Y:S01]  /*0140*/  LDG.E R41, desc[UR4][R2.64] ;  /* 0x0000000402297981 */ /* 0x002362000c1e1900 */
[----:B------:R-:W-:Y:S01]  /*0150*/  HFMA2 R80, -RZ, RZ, 0, 5.9604644775390625e-08 ;  /* 0x00000001ff507431 */ /* 0x000fe200000001ff */
[----:B------:R-:W-:Y:S05]  /*0160*/  BRA `(.L_x_0) ;  /* 0x00000000000c7947 */ /* 0x000fea0003800000 */
.L_x_1:
[----:B------:R-:W1:Y:S01]  /*0170*/  LDCU UR4, c[0x0][0x880] ;  /* 0x00011000ff0477ac */ /* 0x000e620008000800 */
[----:B------:R-:W-:Y:S01]  /*0180*/  HFMA2 R80, -RZ, RZ, 0, 5.9604644775390625e-08 ;  /* 0x00000001ff507431 */ /* 0x000fe200000001ff */
[----:B-1----:R-:W-:-:S07]  /*0190*/  MOV R41, UR4 ;  /* 0x0000000400297c02 */ /* 0x002fce0008000f00 */
.L_x_0:
[----:B------:R-:W2:Y:S02]  /*01a0*/  LDCU.64 UR4, c[0x0][0x8b0] ;  /* 0x00011600ff0477ac */ /* 0x000ea40008000a00 */
[----:B--2---:R-:W-:-:S04]  /*01b0*/  UISETP.NE.U32.AND UP0, UPT, UR4, URZ, UPT ;  /* 0x000000ff0400728c */ /* 0x004fc8000bf05070 */
[----:B------:R-:W-:-:S09]  /*01c0*/  UISETP.NE.AND.EX UP0, UPT, UR5, URZ, UPT, UP0 ;  /* 0x000000ff0500728c */ /* 0x000fd2000bf05300 */
[----:B------:R-:W-:Y:S05]  /*01d0*/  BRA.U UP0, `(.L_x_2) ;  /* 0x0000000100287547 */ /* 0x000fea000b800000 */
[----:B------:R-:W2:Y:S02]  /*01e0*/  LDCU.64 UR4, c[0x0][0x8a8] ;  /* 0x00011500ff0477ac */ /* 0x000ea40008000a00 */
[----:B--2---:R-:W-:-:S04]  /*01f0*/  UISETP.NE.U32.AND UP0, UPT, UR4, URZ, UPT ;  /* 0x000000ff0400728c */ /* 0x004fc8000bf05070 */
[----:B------:R-:W-:-:S09]  /*0200*/  UISETP.NE.AND.EX UP0, UPT, UR5, URZ, UPT, UP0 ;  /* 0x000000ff0500728c */ /* 0x000fd2000bf05300 */
[----:B------:R-:W-:Y:S05]  /*0210*/  BRA.U !UP0, `(.L_x_3) ;  /* 0x0000000108107547 */ /* 0x000fea000b800000 */
[----:B------:R-:W2:Y:S01]  /*0220*/  LDC.64 R38, c[0x0][0x8a8] ;  /* 0x00022a00ff267b82 */ /* 0x000ea20000000a00 */
[----:B------:R-:W2:Y:S02]  /*0230*/  LDCU.64 UR4, c[0x0][0x358] ;  /* 0x00006b00ff0477ac */ /* 0x000ea40008000a00 */
[----:B--2---:R2:W5:Y:S01]  /*0240*/  LDG.E R38, desc[UR4][R38.64] ;  /* 0x0000000426267981 */ /* 0x004562000c1e1900 */
[----:B------:R-:W-:Y:S05]  /*0250*/  BRA `(.L_x_2) ;  /* 0x0000000000087947 */ /* 0x000fea0003800000 */
.L_x_3:
[----:B------:R-:W2:Y:S02]  /*0260*/  LDCU UR4, c[0x0][0x8a0] ;  /* 0x00011400ff0477ac */ /* 0x000ea40008000800 */
[----:B--2---:R-:W-:Y:S02]  /*0270*/  MOV R38, UR4 ;  /* 0x0000000400267c02 */ /* 0x004fe40008000f00 */
.L_x_2:
[----:B------:R-:W-:Y:S01]  /*0280*/  IMAD.U32 R0, RZ, RZ, UR13 ;  /* 0x0000000dff007e24 */ /* 0x000fe2000f8e00ff */
[----:B------:R-:W-:Y:S04]  /*0290*/  BSSY.RECONVERGENT B0, `(.L_x_4) ;  /* 0x000000c000007945 */ /* 0x000fe80003800200 */
[C---:B------:R-:W-:Y:S02]  /*02a0*/  ISETP.NE.OR P2, PT, R0.reuse, 0x1, !P1 ;  /* 0x000000010000780c */ /* 0x040fe40004f45670 */
[----:B------:R-:W-:-:S11]  /*02b0*/  ISETP.NE.OR P0, PT, R0, 0x3, !P1 ;  /* 0x000000030000780c */ /* 0x000fd60004f05670 */
[----:B------:R-:W-:Y:S05]  /*02c0*/  @P2 BRA `(.L_x_5) ;  /* 0x0000000000202947 */ /* 0x000fea0003800000 */
[----:B------:R-:W3:Y:S02]  /*02d0*/  LDCU.64 UR4, c[0x0][0x348] ;  /* 0x00006900ff0477ac */ /* 0x000ee40008000a00 */
[----:B---3--:R-:W-:Y:S02]  /*02e0*/  UIADD3 UR6, UP1, UPT, UR4, 0x80, URZ ;  /* 0x0000008004067890 */ /* 0x008fe4000ff3e0ff */
[----:B------:R-:W-:Y:S02]  /*02f0*/  UIADD3 UR4, UP0, UPT, UR4, 0x180, URZ ;  /* 0x0000018004047890 */ /* 0x000fe4000ff1e0ff */
[----:B------:R-:W-:Y:S02]  /*0300*/  UIADD3.X UR7, UPT, UPT, URZ, UR5, URZ, UP1, !UPT ;  /* 0x00000005ff077290 */ /* 0x000fe40008ffe4ff */
[----:B------:R-:W-:-:S07]  /*0310*/  UIADD3.X UR5, UPT, UPT, URZ, UR5, URZ, UP0, !UPT ;  /* 0x00000005ff057290 */ /* 0x000fce00087fe4ff */
[----:B------:R3:W-:Y:S02]  /*0320*/  UTMACCTL.PF [UR6] ;  /* 0x00000000060079b9 */ /* 0x0007e40008040000 */
[----:B------:R3:W-:Y:S02]  /*0330*/  UTMACCTL.PF [UR4] ;  /* 0x00000000040079b9 */ /* 0x0007e40008040000 */
[----:B---3--:R-:W-:Y:S01]  /*0340*/  NOP ;  /* 0x0000000000007918 */ /* 0x008fe20000000000 */
.L_x_5:
[----:B------:R-:W-:Y:S05]  /*0350*/  BSYNC.RECONVERGENT B0 ;  /* 0x0000000000007941 */ /* 0x000fea0003800200 */
.L_x_4:
[----:B------:R-:W-:Y:S04]  /*0360*/  BSSY.RECONVERGENT B0, `(.L_x_6) ;  /* 0x000000a000007945 */ /* 0x000fe80003800200 */
        /* <DEDUP_REMOVED lines=9> */
.L_x_7:
[----:B------:R-:W-:Y:S05]  /*0400*/  BSYNC.RECONVERGENT B0 ;  /* 0x0000000000007941 */ /* 0x000fea0003800200 */
.L_x_6:
[----:B------:R-:W3:Y:S01]  /*0410*/  LDCU.64 UR4, c[0x0][0x888] ;  /* 0x00011100ff0477ac */ /* 0x000ee20008000a00 */
[----:B------:R-:W-:Y:S02]  /*0420*/  UISETP.EQ.U32.AND UP1, UPT, UR8, URZ, UPT ;  /* 0x000000ff0800728c */ /* 0x000fe4000bf22070 */
[----:B------:R-:W-:Y:S02]  /*0430*/  UPLOP3.LUT UP3, UPT, UPT, UPT, UPT, 0x80, 0x8 ;  /* 0x000000000008789c */ /* 0x000fe40003f6f070 */
[----:B---3--:R-:W-:-:S04]  /*0440*/  UISETP.NE.U32.AND UP0, UPT, UR4, URZ, UPT ;  /* 0x000000ff0400728c */ /* 0x008fc8000bf05070 */
[----:B------:R-:W-:-:S04]  /*0450*/  UISETP.NE.AND.EX UP0, UPT, UR5, URZ, UPT, UP0 ;  /* 0x000000ff0500728c */ /* 0x000fc8000bf05300 */
[----:B------:R-:W-:-:S04]  /*0460*/  UISETP.EQ.OR.EX UP2, UPT, UR9, URZ, !UP0, UP1 ;  /* 0x000000ff0900728c */ /* 0x000fc8000c742710 */
[----:B------:R-:W-:-:S06]  /*0470*/  UP2UR UR4, UPR, URZ, 0x4 ;  /* 0x00000004ff047883 */ /* 0x000fcc0008000000 */
[----:B------:R-:W-:Y:S01]  /*0480*/  MOV R84, UR4 ;  /* 0x0000000400547c02 */ /* 0x000fe20008000f00 */
[----:B------:R-:W-:Y:S06]  /*0490*/  BRA.U !UP2, `(.L_x_8) ;  /* 0x000000010a207547 */ /* 0x000fec000b800000 */
[----:B------:R-:W-:Y:S01]  /*04a0*/  UISETP.NE.U32.AND UP1, UPT, UR8, URZ, UPT ;  /* 0x000000ff0800728c */ /* 0x000fe2000bf25070 */
[----:B-----5:R-:W-:Y:S01]  /*04b0*/  FSETP.NEU.AND P0, PT, R41, RZ, PT ;  /* 0x000000ff2900720b */ /* 0x020fe20003f0d000 */
[----:B------:R-:W-:Y:S02]  /*04c0*/  USEL UR4, URZ, 0xffffffff, UP0 ;  /* 0xffffffffff047887 */ /* 0x000fe40008000000 */
[----:B------:R-:W-:-:S10]  /*04d0*/  UISETP.NE.AND.EX UP1, UPT, UR9, URZ, UPT, UP1 ;  /* 0x000000ff0900728c */ /* 0x000fd4000bf25310 */
[----:B------:R-:W-:Y:S01]  /*04e0*/  VOTEU.ANY UP0, P0 ;  /* 0x0000000000ff7886 */ /* 0x000fe20000000100 */
[----:B------:R-:W-:-:S04]  /*04f0*/  @!UP1 USEL UR4, URZ, 0xffffffff, UP0 ;  /* 0xffffffffff049887 */ /* 0x000fc80008000000 */
[----:B------:R-:W-:-:S04]  /*0500*/  ULOP3.LUT UR4, UR4, 0x1, URZ, 0xc0, !UPT ;  /* 0x0000000104047892 */ /* 0x000fc8000f8ec0ff */
[----:B------:R-:W-:-:S11]  /*0510*/  UISETP.NE.U32.AND UP3, UPT, UR4, 0x1, UPT ;  /* 0x000000010400788c */ /* 0x000fd6000bf65070 */
.L_x_8:
[----:B------:R-:W3:Y:S01]  /*0520*/  SHFL.IDX PT, R0, R81, RZ, 0x1f ;  /* 0x00001fff51007589 */ /* 0x000ee200000e0000 */
[----:B------:R-:W-:-:S04]  /*0530*/  UISETP.NE.AND UP0, UPT, UR13, 0x2, UPT ;  /* 0x000000020d00788c */ /* 0x000fc8000bf05270 */
[----:B------:R-:W-:Y:S02]  /*0540*/  UISETP.EQ.AND UP1, UPT, UR47, URZ, !UP0 ;  /* 0x000000ff2f00728c */ /* 0x000fe4000c722270 */
[----:B------:R-:W-:-:S04]  /*0550*/  USEL UR53, URZ, 0x1, UP0 ;  /* 0x00000001ff357887 */ /* 0x000fc80008000000 */
[----:B------:R-:W-:Y:S02]  /*0560*/  PLOP3.LUT P3, PT, P1, PT, UP1, 0x80, 0x8 ;  /* 0x000000000008781c */ /* 0x000fe40000f6f018 */
[----:B---3--:R-:W-:-:S13]  /*0570*/  ISETP.NE.AND P0, PT, R0, RZ, PT ;  /* 0x000000ff0000720c */ /* 0x008fda0003f05270 */
[----:B------:R-:W-:Y:S05]  /*0580*/  @P0 BRA `(.L_x_9) ;  /* 0x0000000000780947 */ /* 0x000fea0003800000 */
[----:B------:R-:W3:Y:S01]  /*0590*/  S2UR UR5, SR_CgaCtaId ;  /* 0x00000000000579c3 */ /* 0x000ee20000008800 */
[----:B------:R-:W-:Y:S01]  /*05a0*/  UMOV UR4, 0x400 ;  /* 0x0000040000047882 */ /* 0x000fe20000000000 */
[----:B------:R-:W-:Y:S01]  /*05b0*/  UMOV UR8, 0x1 ;  /* 0x0000000100087882 */ /* 0x000fe20000000000 */
[----:B------:R-:W-:Y:S01]  /*05c0*/  UMOV UR6, 0x2 ;  /* 0x0000000200067882 */ /* 0x000fe20000000000 */
[----:B------:R-:W-:-:S04]  /*05d0*/  UIADD3 UR8, UPT, UPT, -UR8, 0x100000, URZ ;  /* 0x0010000008087890 */ /* 0x000fc8000fffe1ff */
[----:B------:R-:W-:Y:S02]  /*05e0*/  USHF.L.U32 UR9, UR8, 0xb, URZ ;  /* 0x0000000b08097899 */ /* 0x000fe400080006ff */
[----:B------:R-:W-:Y:S02]  /*05f0*/  USHF.L.U32 UR8, UR8, 0x1, URZ ;  /* 0x0000000108087899 */ /* 0x000fe400080006ff */
[----:B------:R-:W-:-:S04]  /*0600*/  UIADD3 UR6, UPT, UPT, -UR6, 0x100000, URZ ;  /* 0x0010000006067890 */ /* 0x000fc8000fffe1ff */
[----:B------:R-:W-:Y:S02]  /*0610*/  USHF.L.U32 UR7, UR6, 0xb, URZ ;  /* 0x0000000b06077899 */ /* 0x000fe400080006ff */
[----:B------:R-:W-:Y:S01]  /*0620*/  USHF.L.U32 UR6, UR6, 0x1, URZ ;  /* 0x0000000106067899 */ /* 0x000fe200080006ff */
[----:B------:R-:W-:Y:S01]  /*0630*/  ELECT P0, URZ, PT ;  /* 0x0000000000ff782f */ /* 0x000fe20003800000 */
[----:B---3--:R-:W-:Y:S01]  /*0640*/  ULEA UR4, UR5, UR4, 0x18 ;  /* 0x0000000405047291 */ /* 0x008fe2000f8ec0ff */
[----:B------:R-:W3:Y:S11]  /*0650*/  FENCE.VIEW.ASYNC.S ;  /* 0x00000000000073c6 */ /* 0x000ef60000000000 */
[----:B---3--:R3:W4:Y:S01]  /*0660*/  SYNCS.EXCH.64 URZ, [UR4], UR8 ;  /* 0x0000000804ff75b2 */ /* 0x0087220008000100 */
[----:B------:R3:W1:Y:S01]  /*0670*/  SYNCS.EXCH.64 URZ, [UR4+0x40], UR6 ;  /* 0x0000400604ff75b2 */ /* 0x0006620008000100 */
        /* <DEDUP_REMOVED lines=13> */
[----:B------:R3:W1:Y:S02]  /*0750*/  SYNCS.EXCH.64 URZ, [UR4+0x78], UR6 ;  /* 0x0000780604ff75b2 */ /* 0x0006640008000100 */
[----:B---3--:R-:W-:Y:S01]  /*0760*/  NOP ;  /* 0x0000000000007918 */ /* 0x008fe20000000000 */
.L_x_9:
[----:B------:R-:W3:Y:S01]  /*0770*/  SHFL.IDX PT, R0, R81, RZ, 0x1f ;  /* 0x00001fff51007589 */ /* 0x000ee200000e0000 */
[----:B------:R-:W-:Y:S01]  /*0780*/  NOP ;  /* 0x0000000000007918 */ /* 0x000fe20000000000 */
[----:B---3--:R-:W-:-:S13]  /*0790*/  ISETP.NE.AND P0, PT, R0, 0x1, PT ;  /* 0x000000010000780c */ /* 0x008fda0003f05270 */
        /* <DEDUP_REMOVED lines=14> */
[----:B---3--:R3:W1:Y:S01]  /*0880*/  SYNCS.EXCH.64 URZ, [UR4+0x80], UR8 ;  /* 0x0000800804ff75b2 */ /* 0x0086620008000100 */
[----:B------:R3:W1:Y:S01]  /*0890*/  SYNCS.EXCH.64 URZ, [UR4+0xa0], UR6 ;  /* 0x0000a00604ff75b2 */ /* 0x0006620008000100 */
[----:B------:R3:W1:Y:S01]  /*08a0*/  SYNCS.EXCH.64 URZ, [UR4+0x88], UR8 ;  /* 0x0000880804ff75b2 */ /* 0x0006620008000100 */
[----:B------:R3:W1:Y:S01]  /*08b0*/  SYNCS.EXCH.64 URZ, [UR4+0xa8], UR6 ;  /* 0x0000a80604ff75b2 */ /* 0x0006620008000100 */
[----:B------:R3:W1:Y:S01]  /*08c0*/  SYNCS.EXCH.64 URZ, [UR4+0x90], UR8 ;  /* 0x0000900804ff75b2 */ /* 0x0006620008000100 */
[----:B------:R3:W1:Y:S01]  /*08d0*/  SYNCS.EXCH.64 URZ, [UR4+0xb0], UR6 ;  /* 0x0000b00604ff75b2 */ /* 0x0006620008000100 */
[----:B------:R3:W1:Y:S01]  /*08e0*/  SYNCS.EXCH.64 URZ, [UR4+0x98], UR8 ;  /* 0x0000980804ff75b2 */ /* 0x0006620008000100 */
[----:B------:R3:W1:Y:S01]  /*08f0*/  SYNCS.EXCH.64 URZ, [UR4+0xb8], UR6 ;  /* 0x0000b80604ff75b2 */ /* 0x0006620008000100 */
[----:B------:R-:W-:Y:S01]  /*0900*/  NOP ;  /* 0x0000000000007918 */ /* 0x000fe20000000000 */
.L_x_10:
[----:B------:R-:W2:Y:S01]  /*0910*/  SHFL.IDX PT, R0, R81, RZ, 0x1f ;  /* 0x00001fff51007589 */ /* 0x000ea200000e0000 */
[----:B------:R-:W-:Y:S01]  /*0920*/  NOP ;  /* 0x0000000000007918 */ /* 0x000fe20000000000 */
[----:B--2---:R-:W-:-:S13]  /*0930*/  ISETP.NE.AND P0, PT, R0, 0x3, PT ;  /* 0x000000030000780c */ /* 0x004fda0003f05270 */
[----:B------:R-:W-:Y:S05]  /*0940*/  @P0 BRA `(.L_x_11) ;  /* 0x0000000000300947 */ /* 0x000fea0003800000 */
[----:B---3--:R-:W2:Y:S01]  /*0950*/  S2UR UR6, SR_CgaCtaId ;  /* 0x00000000000679c3 */ /* 0x008ea20000008800 */
[----:B------:R-:W-:Y:S01]  /*0960*/  UMOV UR4, 0x400 ;  /* 0x0000040000047882 */ /* 0x000fe20000000000 */
[----:B------:R-:W-:Y:S01]  /*0970*/  UMOV UR5, 0x20 ;  /* 0x0000002000057882 */ /* 0x000fe20000000000 */
[----:B------:R-:W-:Y:S01]  /*0980*/  ELECT P0, URZ, PT ;  /* 0x0000000000ff782f */ /* 0x000fe20003800000 */
[----:B--2---:R-:W-:Y:S02]  /*0990*/  ULEA UR6, UR6, UR4, 0x18 ;  /* 0x0000000406067291 */ /* 0x004fe4000f8ec0ff */
[----:B------:R-:W-:-:S04]  /*09a0*/  UIADD3 UR4, UPT, UPT, -UR5, 0x100000, URZ ;  /* 0x0010000005047890 */ /* 0x000fc8000fffe1ff */
[----:B------:R-:W-:Y:S02]  /*09b0*/  USHF.L.U32 UR5, UR4, 0xb, URZ ;  /* 0x0000000b04057899 */ /* 0x000fe400080006ff */
[----:B------:R-:W-:Y:S01]  /*09c0*/  USHF.L.U32 UR4, UR4, 0x1, URZ ;  /* 0x0000000104047899 */ /* 0x000fe200080006ff */
[----:B------:R-:W2:Y:S11]  /*09d0*/  FENCE.VIEW.ASYNC.S ;  /* 0x00000000000073c6 */ /* 0x000eb60000000000 */
[----:B--2---:R2:W3:Y:S01]  /*09e0*/  SYNCS.EXCH.64 URZ, [UR6+0xc0], UR4 ;  /* 0x0000c00406ff75b2 */ /* 0x0044e20008000100 */
[----:B------:R2:W1:Y:S01]  /*09f0*/  SYNCS.EXCH.64 URZ, [UR6+0xc8], UR4 ;  /* 0x0000c80406ff75b2 */ /* 0x0004620008000100 */
[----:B------:R-:W-:Y:S01]  /*0a00*/  NOP ;  /* 0x0000000000007918 */ /* 0x000fe20000000000 */
.L_x_11:
[----:B------:R-:W4:Y:S01]  /*0a10*/  SHFL.IDX PT, R0, R81, RZ, 0x1f ;  /* 0x00001fff51007589 */ /* 0x000f2200000e0000 */
[----:B------:R-:W-:Y:S01]  /*0a20*/  NOP ;  /* 0x0000000000007918 */ /* 0x000fe20000000000 */
[----:B----4-:R-:W-:-:S13]  /*0a30*/  ISETP.NE.AND P0, PT, R0, 0x4, PT ;  /* 0x000000040000780c */ /* 0x010fda0003f05270 */
[----:B------:R-:W-:Y:S05]  /*0a40*/  @P0 BRA `(.L_x_12) ;  /* 0x00000000004c0947 */ /* 0x000fea0003800000 */
[----:B--2---:R-:W2:Y:S01]  /*0a50*/  S2UR UR5, SR_CgaCtaId ;  /* 0x00000000000579c3 */ /* 0x004ea20000008800 */
[----:B---3--:R-:W-:Y:S01]  /*0a60*/  UMOV UR4, 0x3a0 ;  /* 0x000003a000047882 */ /* 0x008fe20000000000 */
[----:B------:R-:W-:Y:S01]  /*0a70*/  UMOV UR6, 0x400 ;  /* 0x0000040000067882 */ /* 0x000fe20000000000 */
[----:B------:R-:W-:Y:S01]  /*0a80*/  USEL UR4, UR4, 0x320, UP3 ;  /* 0x0000032004047887 */ /* 0x000fe20009800000 */
[----:B------:R-:W-:Y:S01]  /*0a90*/  UMOV UR8, 0x1 ;  /* 0x0000000100087882 */ /* 0x000fe20000000000 */
[----:B------:R-:W-:Y:S01]  /*0aa0*/  ELECT P0, URZ, PT ;  /* 0x0000000000ff782f */ /* 0x000fe20003800000 */
[----:B------:R-:W-:-:S04]  /*0ab0*/  UIADD3 UR8, UPT, UPT, -UR8, 0x100000, URZ ;  /* 0x0010000008087890 */ /* 0x000fc8000fffe1ff */
[----:B------:R-:W-:Y:S02]  /*0ac0*/  USHF.L.U32 UR9, UR8, 0xb, URZ ;  /* 0x0000000b08097899 */ /* 0x000fe400080006ff */
[----:B------:R-:W-:Y:S02]  /*0ad0*/  USHF.L.U32 UR8, UR8, 0x1, URZ ;  /* 0x0000000108087899 */ /* 0x000fe400080006ff */
[----:B--2---:R-:W-:Y:S02]  /*0ae0*/  ULEA UR6, UR5, UR6, 0x18 ;  /* 0x0000000605067291 */ /* 0x004fe4000f8ec0ff */
[----:B------:R-:W-:-:S04]  /*0af0*/  UIADD3 UR4, UPT, UPT, -UR4, 0x100000, URZ ;  /* 0x0010000004047890 */ /* 0x000fc8000fffe1ff */
[----:B------:R-:W-:Y:S02]  /*0b00*/  USHF.L.U32 UR5, UR4, 0xb, URZ ;  /* 0x0000000b04057899 */ /* 0x000fe400080006ff */
[----:B------:R-:W-:Y:S01]  /*0b10*/  USHF.L.U32 UR4, UR4, 0x1, URZ ;  /* 0x0000000104047899 */ /* 0x000fe200080006ff */
[----:B------:R-:W2:Y:S03]  /*0b20*/  FENCE.VIEW.ASYNC.S ;  /* 0x00000000000073c6 */ /* 0x000ea60000000000 */
[----:B--2---:R4:W2:Y:S08]  /*0b30*/  SYNCS.EXCH.64 URZ, [UR6+0xd0], UR8 ;  /* 0x0000d00806ff75b2 */ /* 0x0048b00008000100 */
[----:B------:R4:W3:Y:S01]  /*0b40*/  SYNCS.EXCH.64 URZ, [UR6+0xe0], UR4 ;  /* 0x0000e00406ff75b2 */ /* 0x0008e20008000100 */
[----:B------:R4:W1:Y:S01]  /*0b50*/  SYNCS.EXCH.64 URZ, [UR6+0xd8], UR8 ;  /* 0x0000d80806ff75b2 */ /* 0x0008620008000100 */
[----:B------:R4:W1:Y:S02]  /*0b60*/  SYNCS.EXCH.64 URZ, [UR6+0xe8], UR4 ;  /* 0x0000e80406ff75b2 */ /* 0x0008640008000100 */
[----:B----4-:R-:W-:Y:S01]  /*0b70*/  NOP ;  /* 0x0000000000007918 */ /* 0x010fe20000000000 */
.L_x_12:
[----:B------:R-:W4:Y:S01]  /*0b80*/  SHFL.IDX PT, R0, R81, RZ, 0x1f ;  /* 0x00001fff51007589 */ /* 0x000f2200000e0000 */
[----:B------:R-:W-:Y:S01]  /*0b90*/  NOP ;  /* 0x0000000000007918 */ /* 0x000fe20000000000 */
[----:B----4-:R-:W-:-:S13]  /*0ba0*/  ISETP.NE.AND P0, PT, R0, 0x5, PT ;  /* 0x000000050000780c */ /* 0x010fda0003f05270 */
[----:B------:R-:W-:Y:S05]  /*0bb0*/  @P0 BRA `(.L_x_13) ;  /* 0x0000000000580947 */ /* 0x000fea0003800000 */
[----:B--2---:R-:W2:Y:S01]  /*0bc0*/  S2UR UR5, SR_CgaCtaId ;  /* 0x00000000000579c3 */ /* 0x004ea20000008800 */
[----:B---3--:R-:W-:Y:S01]  /*0bd0*/  UMOV UR4, 0x400 ;  /* 0x0000040000047882 */ /* 0x008fe20000000000 */
        /* <DEDUP_REMOVED lines=9> */
[----:B--2---:R-:W-:Y:S01]  /*0c70*/  ULEA UR4, UR5, UR4, 0x18 ;  /* 0x0000000405047291 */ /* 0x004fe2000f8ec0ff */
[----:B------:R-:W2:Y:S11]  /*0c80*/  FENCE.VIEW.ASYNC.S ;  /* 0x00000000000073c6 */ /* 0x000eb60000000000 */
[----:B--2---:R4:W2:Y:S01]  /*0c90*/  SYNCS.EXCH.64 URZ, [UR4+0xf0], UR6 ;  /* 0x0000f00604ff75b2 */ /* 0x0048a20008000100 */
[----:B------:R4:W3:Y:S01]  /*0ca0*/  SYNCS.EXCH.64 URZ, [UR4+0x110], UR8 ;  /* 0x0001100804ff75b2 */ /* 0x0008e20008000100 */
[----:B------:R4:W1:Y:S01]  /*0cb0*/  SYNCS.EXCH.64 URZ, [UR4+0xf8], UR6 ;  /* 0x0000f80604ff75b2 */ /* 0x0008620008000100 */
[----:B------:R4:W1:Y:S01]  /*0cc0*/  SYNCS.EXCH.64 URZ, [UR4+0x118], UR8 ;  /* 0x0001180804ff75b2 */ /* 0x0008620008000100 */
[----:B------:R4:W1:Y:S01]  /*0cd0*/  SYNCS.EXCH.64 URZ, [UR4+0x100], UR6 ;  /* 0x0001000604ff75b2 */ /* 0x0008620008000100 */
[----:B------:R4:W1:Y:S01]  /*0ce0*/  SYNCS.EXCH.64 URZ, [UR4+0x120], UR8 ;  /* 0x0001200804ff75b2 */ /* 0x0008620008000100 */
[----:B------:R4:W1:Y:S01]  /*0cf0*/  SYNCS.EXCH.64 URZ, [UR4+0x108], UR6 ;  /* 0x0001080604ff75b2 */ /* 0x0008620008000100 */
[----:B------:R4:W1:Y:S02]  /*0d00*/  SYNCS.EXCH.64 URZ, [UR4+0x128], UR8 ;  /* 0x0001280804ff75b2 */ /* 0x0008640008000100 */
[----:B----4-:R-:W-:Y:S01]  /*0d10*/  NOP ;  /* 0x0000000000007918 */ /* 0x010fe20000000000 */
.L_x_13:
[----:B------:R-:W4:Y:S01]  /*0d20*/  SHFL.IDX PT, R0, R81, RZ, 0x1f ;  /* 0x00001fff51007589 */ /* 0x000f2200000e0000 */
[----:B------:R-:W-:Y:S01]  /*0d30*/  ISETP.NE.OR P1, PT, RZ, UR13, !P1 ;  /* 0x0000000dff007c0c */ /* 0x000fe2000cf25670 */
[----:B------:R-:W-:Y:S01]  /*0d40*/  NOP ;  /* 0x0000000000007918 */ /* 0x000fe20000000000 */
[----:B----4-:R-:W-:-:S13]  /*0d50*/  ISETP.NE.AND P0, PT, R0, 0x3, PT ;  /* 0x000000030000780c */ /* 0x010fda0003f05270 */
[----:B------:R-:W-:Y:S05]  /*0d60*/  @P0 BRA `(.L_x_14) ;  /* 0x0000000000380947 */ /* 0x000fea0003800000 */
[----:B--2---:R-:W2:Y:S01]  /*0d70*/  S2UR UR5, SR_CgaCtaId ;  /* 0x00000000000579c3 */ /* 0x004ea20000008800 */
[----:B---3--:R-:W-:Y:S01]  /*0d80*/  UMOV UR4, 0x400 ;  /* 0x0000040000047882 */ /* 0x008fe20000000000 */
[----:B------:R-:W-:Y:S01]  /*0d90*/  UMOV UR6, 0x20 ;  /* 0x0000002000067882 */ /* 0x000fe20000000000 */
[----:B------:R-:W-:Y:S01]  /*0da0*/  ELECT P0, URZ, PT ;  /* 0x0000000000ff782f */ /* 0x000fe20003800000 */
[----:B------:R-:W-:-:S04]  /*0db0*/  UIADD3 UR6, UPT, UPT, -UR6, 0x100000, URZ ;  /* 0x0010000006067890 */ /* 0x000fc8000fffe1ff */
[----:B------:R-:W-:Y:S02]  /*0dc0*/  USHF.L.U32 UR7, UR6, 0xb, URZ ;  /* 0x0000000b06077899 */ /* 0x000fe400080006ff */
[----:B------:R-:W-:Y:S02]  /*0dd0*/  USHF.L.U32 UR6, UR6, 0x1, URZ ;  /* 0x0000000106067899 */ /* 0x000fe400080006ff */
[----:B--2---:R-:W-:Y:S01]  /*0de0*/  ULEA UR4, UR5, UR4, 0x18 ;  /* 0x0000000405047291 */ /* 0x004fe2000f8ec0ff */
[----:B------:R-:W2:Y:S11]  /*0df0*/  FENCE.VIEW.ASYNC.S ;  /* 0x00000000000073c6 */ /* 0x000eb60000000000 */
[----:B--2---:R4:W2:Y:S01]  /*0e00*/  SYNCS.EXCH.64 URZ, [UR4+0x130], UR6 ;  /* 0x0001300604ff75b2 */ /* 0x0048a20008000100 */
[----:B------:R4:W3:Y:S01]  /*0e10*/  SYNCS.EXCH.64 URZ, [UR4+0x140], UR6 ;  /* 0x0001400604ff75b2 */ /* 0x0008e20008000100 */
[----:B------:R4:W1:Y:S01]  /*0e20*/  SYNCS.EXCH.64 URZ, [UR4+0x138], UR6 ;  /* 0x0001380604ff75b2 */ /* 0x0008620008000100 */
[----:B------:R4:W1:Y:S02]  /*0e30*/  SYNCS.EXCH.64 URZ, [UR4+0x148], UR6 ;  /* 0x0001480604ff75b2 */ /* 0x0008640008000100 */
[----:B----4-:R-:W-:Y:S01]  /*0e40*/  NOP ;  /* 0x0000000000007918 */ /* 0x010fe20000000000 */
.L_x_14:
[----:B---3--:R-:W3:Y:S01]  /*0e50*/  S2UR UR7, SR_CgaCtaId ;  /* 0x00000000000779c3 */ /* 0x008ee20000008800 */
[----:B------:R-:W-:Y:S01]  /*0e60*/  VOTEU.ALL UP0, P1 ;  /* 0x0000000000ff7886 */ /* 0x000fe20000800000 */
[----:B--2---:R-:W-:Y:S01]  /*0e70*/  UMOV UR4, 0x20 ;  /* 0x0000002000047882 */ /* 0x004fe20000000000 */
[----:B------:R-:W-:Y:S01]  /*0e80*/  NOP ;  /* 0x0000000000007918 */ /* 0x000fe20000000000 */
[----:B-1----:R-:W-:Y:S01]  /*0e90*/  LOP3.LUT R3, R95, 0x1f, RZ, 0xc0, !PT ;  /* 0x0000001f5f037812 */ /* 0x002fe200078ec0ff */
[----:B------:R-:W-:Y:S01]  /*0ea0*/  UISETP.NE.AND UP4, UPT, UR13, URZ, UPT ;  /* 0x000000ff0d00728c */ /* 0x000fe2000bf85270 */
[----:B------:R-:W-:Y:S01]  /*0eb0*/  @!UP0 UMOV UR6, 0x400 ;  /* 0x0000040000068882 */ /* 0x000fe20000000000 */
[----:B------:R-:W-:-:S04]  /*0ec0*/  @!UP0 UIADD3 UR4, UPT, UPT, -UR4, 0x100000, URZ ;  /* 0x0010000004048890 */ /* 0x000fc8000fffe1ff */
[----:B------:R-:W-:Y:S02]  /*0ed0*/  @!UP0 USHF.L.U32 UR5, UR4, 0xb, URZ ;  /* 0x0000000b04058899 */ /* 0x000fe400080006ff */
[----:B------:R-:W-:Y:S02]  /*0ee0*/  @!UP0 USHF.L.U32 UR4, UR4, 0x1, URZ ;  /* 0x0000000104048899 */ /* 0x000fe400080006ff */
[----:B---3--:R-:W-:Y:S01]  /*0ef0*/  @!UP0 ULEA UR6, UR7, UR6, 0x18 ;  /* 0x0000000607068291 */ /* 0x008fe2000f8ec0ff */
[----:B------:R-:W1:Y:S01]  /*0f00*/  LDCU UR7, c[0x0][0x36c] ;  /* 0x00006d80ff0777ac */ /* 0x000e620008000800 */
[----:B------:R-:W-:Y:S01]  /*0f10*/  VOTEU.ALL UP0, P1 ;  /* 0x0000000000ff7886 */ /* 0x000fe20000800000 */
[----:B------:R-:W2:Y:S09]  /*0f20*/  FENCE.VIEW.ASYNC.S ;  /* 0x00000000000073c6 */ /* 0x000eb20000000000 */
[----:B--2---:R2:W3:Y:S01]  /*0f30*/  @!UP0 SYNCS.EXCH.64 URZ, [UR6+0x150], UR4 ;  /* 0x0001500406ff85b2 */ /* 0x0044e20008000100 */
[----:B-1----:R-:W-:-:S09]  /*0f40*/  UISETP.EQ.U32.AND UP5, UPT, UR7, 0x1, UPT ;  /* 0x000000010700788c */ /* 0x002fd2000bfa2070 */
[----:B--2---:R-:W-:Y:S05]  /*0f50*/  BRA.U !UP5, `(.L_x_15) ;  /* 0x000000010d087547 */ /* 0x004fea000b800000 */
[----:B---3--:R-:W-:Y:S01]  /*0f60*/  UCGABAR_ARV ;  /* 0x00000000000079c7 */ /* 0x008fe20008000000 */
[----:B------:R-:W-:Y:S05]  /*0f70*/  BRA `(.L_x_16) ;  /* 0x0000000000047947 */ /* 0x000fea0003800000 */
.L_x_15:
[----:B---3--:R-:W-:Y:S01]  /*0f80*/  NOP ;  /* 0x0000000000007918 */ /* 0x008fe20000000000 */
.L_x_16:
[----:B------:R-:W1:Y:S01]  /*0f90*/  S2UR UR19, SR_CTAID.X ;  /* 0x00000000001379c3 */ /* 0x000e620000002500 */
[----:B------:R-:W-:-:S05]  /*0fa0*/  CS2R.32 R83, SR_CgaSize ;  /* 0x0000000000537805 */ /* 0x000fca0000008a00 */
[----:B------:R-:W-:-:S05]  /*0fb0*/  IMAD R83, R83, -0xa0, RZ ;  /* 0xffffff6053537824 */ /* 0x000fca00078e02ff */
[----:B------:R-:W-:-:S14]  /*0fc0*/  R2UR UR5, R83 ;  /* 0x00000000530572ca */ /* 0x000fdc00000e0000 */
[----:B------:R-:W2:Y:S01]  /*0fd0*/  LDCU UR5, c[0x0][UR5+0x2b0] ;  /* 0x00005600050577ac */ /* 0x000ea20008000800 */
[----:B------:R-:W-:-:S05]  /*0fe0*/  CS2R.32 R83, SR_CgaSize ;  /* 0x0000000000537805 */ /* 0x000fca0000008a00 */
[----:B------:R-:W-:-:S05]  /*0ff0*/  IMAD R83, R83, -0xa0, RZ ;  /* 0xffffff6053537824 */ /* 0x000fca00078e02ff */
[----:B------:R-:W-:-:S14]  /*1000*/  R2UR UR4, R83 ;  /* 0x00000000530472ca */ /* 0x000fdc00000e0000 */
[----:B------:R-:W3:Y:S01]  /*1010*/  LDCU UR4, c[0x0][UR4+0x2b4] ;  /* 0x00005680040477ac */ /* 0x000ee20008000800 */
[----:B------:R-:W4:Y:S01]  /*1020*/  S2UR UR7, SR_CTAID.Y ;  /* 0x00000000000779c3 */ /* 0x000f220000002600 */
[----:B------:R-:W-:-:S05]  /*1030*/  CS2R.32 R83, SR_CgaSize ;  /* 0x0000000000537805 */ /* 0x000fca0000008a00 */
[----:B------:R-:W-:-:S05]  /*1040*/  IMAD R83, R83, -0xa0, RZ ;  /* 0xffffff6053537824 */ /* 0x000fca00078e02ff */
[----:B------:R-:W-:-:S14]  /*1050*/  R2UR UR8, R83 ;  /* 0x00000000530872ca */ /* 0x000fdc00000e0000 */
[----:B------:R-:W3:Y:S01]  /*1060*/  LDCU UR8, c[0x0][UR8+0x2a0] ;  /* 0x00005400080877ac */ /* 0x000ee20008000800 */
[----:B------:R-:W-:-:S05]  /*1070*/  CS2R.32 R83, SR_CgaSize ;  /* 0x0000000000537805 */ /* 0x000fca0000008a00 */
[----:B------:R-:W-:-:S05]  /*1080*/  IMAD R83, R83, -0xa0, RZ ;  /* 0xffffff6053537824 */ /* 0x000fca00078e02ff */
[----:B------:R-:W-:-:S14]  /*1090*/  R2UR UR9, R83 ;  /* 0x00000000530972ca */ /* 0x000fdc00000e0000 */
[----:B------:R-:W3:Y:S01]  /*10a0*/  LDCU UR9, c[0x0][UR9+0x2a4] ;  /* 0x00005480090977ac */ /* 0x000ee20008000800 */
[----:B------:R-:W3:Y:S01]  /*10b0*/  S2UR UR10, SR_CgaCtaId ;  /* 0x00000000000a79c3 */ /* 0x000ee20000008800 */
[----:B------:R-:W-:Y:S01]  /*10c0*/  UISETP.GT.U32.AND UP0, UPT, UR47, 0xffff, UPT ;  /* 0x0000ffff2f00788c */ /* 0x000fe2000bf04070 */
[----:B------:R-:W3:Y:S01]  /*10d0*/  LDCU UR18, c[0x0][0xb24] ;  /* 0x00016480ff1277ac */ /* 0x000ee20008000800 */
[----:B------:R-:W-:Y:S01]  /*10e0*/  UMOV UR27, 0x5 ;  /* 0x00000005001b7882 */ /* 0x000fe20000000000 */
[----:B-1----:R-:W-:-:S04]  /*10f0*/  I2FP.F32.U32 R2, UR19 ;  /* 0x0000001300027c45 */ /* 0x002fc80008201000 */
[----:B------:R-:W1:Y:S01]  /*1100*/  S2UR UR36, SR_CTAID.Z ;  /* 0x00000000002479c3 */ /* 0x000e620000002700 */
[----:B------:R-:W1:Y:S01]  /*1110*/  LDCU UR45, c[0x0][0xb24] ;  /* 0x00016480ff2d77ac */ /* 0x000e620008000800 */
[----:B--2---:R-:W-:Y:S01]  /*1120*/  FMUL R2, R2, UR5 ;  /* 0x0000000502027c20 */ /* 0x004fe20008400000 */
[----:B------:R-:W-:Y:S01]  /*1130*/  USEL UR5, UR47, 0xffff, !UP0 ;  /* 0x0000ffff2f057887 */ /* 0x000fe2000c000000 */
[----:B----4-:R-:W-:Y:S01]  /*1140*/  I2FP.F32.U32 R0, UR7 ;  /* 0x0000000700007c45 */ /* 0x010fe20008201000 */
[----:B------:R-:W2:Y:S03]  /*1150*/  LDCU UR26, c[0x0][0xb30] ;  /* 0x00016600ff1a77ac */ /* 0x000ea60008000800 */
[----:B------:R-:W4:Y:S01]  /*1160*/  F2I.U32.TRUNC.NTZ R2, R2 ;  /* 0x0000000200027305 */ /* 0x000f22000020f000 */
[----:B---3--:R-:W-:Y:S01]  /*1170*/  FMUL R0, R0, UR4 ;  /* 0x0000000400007c20 */ /* 0x008fe20008400000 */
[----:B------:R-:W-:-:S02]  /*1180*/  ULOP3.LUT UR24, UR5, 0xffff, URZ, 0xc0, !UPT ;  /* 0x0000ffff05187892 */ /* 0x000fc4000f8ec0ff */
[----:B------:R-:W-:Y:S02]  /*1190*/  USHF.L.U32 UR28, UR10, 0xa, URZ ;  /* 0x0000000a0a1c7899 */ /* 0x000fe400080006ff */
[----:B------:R-:W-:Y:S02]  /*11a0*/  UISETP.GE.AND UP2, UPT, UR18, 0x1, UPT ;  /* 0x000000011200788c */ /* 0x000fe4000bf46270 */
[----:B------:R-:W3:Y:S01]  /*11b0*/  F2I.U32.TRUNC.NTZ R0, R0 ;  /* 0x0000000000007305 */ /* 0x000ee2000020f000 */
[----:B------:R-:W-:Y:S01]  /*11c0*/  UMOV UR32, UR7 ;  /* 0x0000000700207c82 */ /* 0x000fe20008000000 */
[----:B------:R-:W-:Y:S01]  /*11d0*/  UMOV UR20, UR19 ;  /* 0x0000001300147c82 */ /* 0x000fe20008000000 */
[----:B----4-:R-:W-:Y:S02]  /*11e0*/  R2UR UR4, R2 ;  /* 0x00000000020472ca */ /* 0x010fe400000e0000 */
[----:B------:R-:W-:Y:S02]  /*11f0*/  PRMT R2, RZ, 0x7610, R2 ;  /* 0x00007610ff027816 */ /* 0x000fe40000000002 */
[----:B---3--:R-:W-:-:S02]  /*1200*/  R2UR UR6, R0 ;  /* 0x00000000000672ca */ /* 0x008fc400000e0000 */
[----:B------:R-:W-:-:S07]  /*1210*/  PRMT R0, RZ, 0x7610, R0 ;  /* 0x00007610ff007816 */ /* 0x000fce0000000000 */
[----:B------:R-:W-:-:S04]  /*1220*/  UIADD3 UR5, UPT, UPT, -UR4, URZ, URZ ;  /* 0x000000ff04057290 */ /* 0x000fc8000fffe1ff */
[----:B------:R-:W-:Y:S02]  /*1230*/  UIMAD UR5, UR8, UR5, UR19 ;  /* 0x00000005080572a4 */ /* 0x000fe4000f8e0213 */
[----:B------:R-:W-:-:S04]  /*1240*/  UIADD3 UR4, UPT, UPT, -UR6, URZ, URZ ;  /* 0x000000ff06047290 */ /* 0x000fc8000fffe1ff */
[----:B------:R-:W-:Y:S01]  /*1250*/  IMAD.U32 R83, RZ, RZ, UR5 ;  /* 0x00000005ff537e24 */ /* 0x000fe2000f8e00ff */
[----:B------:R-:W-:-:S06]  /*1260*/  UIMAD UR4, UR9, UR4, UR7 ;  /* 0x00000004090472a4 */ /* 0x000fcc000f8e0207 */
[----:B------:R-:W-:Y:S01]  /*1270*/  IMAD.U32 R82, RZ, RZ, UR4 ;  /* 0x00000004ff527e24 */ /* 0x000fe2000f8e00ff */
[----:B-12---:R-:W-:Y:S06]  /*1280*/  BRA.U UP4, `(.L_x_17) ;  /* 0x0000000104447547 */ /* 0x006fec000b800000 */
[----:B------:R-:W-:Y:S02]  /*1290*/  R2UR UR4, R83 ;  /* 0x00000000530472ca */ /* 0x000fe400000e0000 */
[----:B------:R-:W-:-:S11]  /*12a0*/  R2UR UR8, R82 ;  /* 0x00000000520872ca */ /* 0x000fd600000e0000 */
[----:B------:R-:W-:Y:S02]  /*12b0*/  UISETP.GT.U32.AND UP0, UPT, UR4, 0x1, UPT ;  /* 0x000000010400788c */ /* 0x000fe4000bf04070 */
[----:B------:R-:W-:Y:S02]  /*12c0*/  ULOP3.LUT UR4, UR4, 0xfffffffe, URZ, 0xc0, !UPT ;  /* 0xfffffffe04047892 */ /* 0x000fe4000f8ec0ff */
[----:B------:R-:W-:Y:S02]  /*12d0*/  UISETP.NE.AND UP1, UPT, UR8, URZ, UP0 ;  /* 0x000000ff0800728c */ /* 0x000fe40008725270 */
[----:B------:R-:W-:Y:S02]  /*12e0*/  UISETP.NE.AND UP0, UPT, UR8, 0x1, UP0 ;  /* 0x000000010800788c */ /* 0x000fe40008705270 */
[----:B------:R-:W-:Y:S02]  /*12f0*/  USEL UR7, URZ, 0x1, UP1 ;  /* 0x00000001ff077887 */ /* 0x000fe40008800000 */
[----:B------:R-:W-:-:S02]  /*1300*/  USEL UR6, URZ, 0x4, UP0 ;  /* 0x00000004ff067887 */ /* 0x000fc40008000000 */
[----:B------:R-:W-:Y:S02]  /*1310*/  USEL UR5, URZ, 0x2, UP1 ;  /* 0x00000002ff057887 */ /* 0x000fe40008800000 */
[----:B------:R-:W-:Y:S02]  /*1320*/  ULEA UR4, UR8, UR4, 0x1 ;  /* 0x0000000408047291 */ /* 0x000fe4000f8e08ff */
[----:B------:R-:W-:Y:S02]  /*1330*/  USEL UR8, URZ, 0x8, UP0 ;  /* 0x00000008ff087887 */ /* 0x000fe40008000000 */
[----:B------:R-:W-:-:S03]  /*1340*/  UIADD3 UR5, UPT, UPT, UR5, UR6, UR7 ;  /* 0x0000000605057290 */ /* 0x000fc6000fffe007 */
[----:B------:R-:W-:Y:S01]  /*1350*/  UMOV UR6, 0x3 ;  /* 0x0000000300067882 */ /* 0x000fe20000000000 */
[----:B------:R-:W-:Y:S02]  /*1360*/  UIADD3 UR5, UPT, UPT, UR5, UR8, URZ ;  /* 0x0000000805057290 */ /* 0x000fe4000fffe0ff */
[----:B------:R-:W-:-:S04]  /*1370*/  USHF.L.U32 UR4, UR6, UR4, URZ ;  /* 0x0000000406047299 */ /* 0x000fc800080006ff */
[----:B------:R-:W-:Y:S02]  /*1380*/  IMAD.U32 R2, RZ, RZ, UR5 ;  /* 0x00000005ff027e24 */ /* 0x000fe4000f8e00ff */
[----:B------:R-:W-:Y:S02]  /*1390*/  IMAD.U32 R0, RZ, RZ, UR4 ;  /* 0x00000004ff007e24 */ /* 0x000fe4000f8e00ff */
.L_x_17:
[----:B------:R-:W-:Y:S05]  /*13a0*/  BRA.U !UP2, `(.L_x_18) ;  /* 0x000000010ad07547 */ /* 0x000fea000b800000 */
[----:B------:R-:W1:Y:S01]  /*13b0*/  LDCU.128 UR20, c[0x0][0xb10] ;  /* 0x00016200ff1477ac */ /* 0x000e620008000c00 */
[----:B------:R-:W2:Y:S01]  /*13c0*/  LDCU UR12, c[0x0][0x370] ;  /* 0x00006e00ff0c77ac */ /* 0x000ea20008000800 */
[----:B------:R-:W3:Y:S01]  /*13d0*/  LDCU UR5, c[0x0][0x374] ;  /* 0x00006e80ff0577ac */ /* 0x000ee20008000800 */
[----:B------:R-:W4:Y:S01]  /*13e0*/  LDCU UR25, c[0x0][0xb0c] ;  /* 0x00016180ff1977ac */ /* 0x000f220008000800 */
[----:B------:R-:W4:Y:S01]  /*13f0*/  LDCU UR4, c[0x0][0xb20] ;  /* 0x00016400ff0477ac */ /* 0x000f220008000800 */
[----:B------:R-:W4:Y:S01]  /*1400*/  LDCU.64 UR16, c[0x0][0xb28] ;  /* 0x00016500ff1077ac */ /* 0x000f220008000a00 */
[----:B-1----:R-:W-:Y:S02]  /*1410*/  UISETP.NE.AND UP0, UPT, UR22, 0x1, UPT ;  /* 0x000000011600788c */ /* 0x002fe4000bf05270 */
[----:B---3--:R-:W-:Y:S02]  /*1420*/  UIMAD.WIDE.U32 UR6, UR5, UR23, URZ ;  /* 0x00000017050672a5 */ /* 0x008fe4000f8e00ff */
[----:B--2---:R-:W-:-:S02]  /*1430*/  UIMAD.WIDE.U32 UR8, UR12, UR20, URZ ;  /* 0x000000140c0872a5 */ /* 0x004fc4000f8e00ff */
[----:B----4-:R-:W-:Y:S02]  /*1440*/  UISETP.NE.AND UP1, UPT, UR25, 0x1, UPT ;  /* 0x000000011900788c */ /* 0x010fe4000bf25270 */
[----:B------:R-:W-:Y:S01]  /*1450*/  UISETP.NE.AND UP2, UPT, UR18, 0x1, UPT ;  /* 0x000000011200788c */ /* 0x000fe2000bf45270 */
[----:B------:R-:W-:Y:S02]  /*1460*/  UMOV UR6, UR7 ;  /* 0x0000000700067c82 */ /* 0x000fe40008000000 */
[----:B------:R-:W-:Y:S01]  /*1470*/  UMOV UR8, UR9 ;  /* 0x0000000900087c82 */ /* 0x000fe20008000000 */
[----:B------:R-:W-:Y:S02]  /*1480*/  @UP0 USHF.R.U32.HI UR5, URZ, UR4, UR6 ;  /* 0x00000004ff050299 */ /* 0x000fe40008011606 */
[----:B------:R-:W-:Y:S02]  /*1490*/  UIMAD.WIDE.U32 UR14, UR32, UR23, URZ ;  /* 0x00000017200e72a5 */ /* 0x000fe4000f8e00ff */
[----:B------:R-:W-:-:S02]  /*14a0*/  UIMAD.WIDE.U32 UR6, UR5, UR16, URZ ;  /* 0x00000010050672a5 */ /* 0x000fc4000f8e00ff */
[----:B------:R-:W-:Y:S02]  /*14b0*/  @UP1 USHF.R.U32.HI UR12, URZ, UR21, UR8 ;  /* 0x00000015ff0c1299 */ /* 0x000fe40008011608 */
[----:B------:R-:W-:Y:S02]  /*14c0*/  UIMAD.WIDE.U32 UR10, UR19, UR20, URZ ;  /* 0x00000014130a72a5 */ /* 0x000fe4000f8e00ff */
[----:B------:R-:W-:Y:S01]  /*14d0*/  UIMAD.WIDE.U32 UR8, UR12, UR16, URZ ;  /* 0x000000100c0872a5 */ /* 0x000fe2000f8e00ff */
[----:B------:R-:W-:Y:S01]  /*14e0*/  UMOV UR14, UR15 ;  /* 0x0000000f000e7c82 */ /* 0x000fe20008000000 */
[----:B------:R-:W-:Y:S01]  /*14f0*/  UMOV UR6, UR7 ;  /* 0x0000000700067c82 */ /* 0x000fe20008000000 */
[----:B------:R-:W-:Y:S02]  /*1500*/  USHF.R.U32.HI UR14, URZ, UR4, UR14 ;  /* 0x00000004ff0e7299 */ /* 0x000fe4000801160e */
[----:B------:R-:W-:Y:S01]  /*1510*/  @UP2 USHF.R.U32.HI UR5, URZ, UR17, UR6 ;  /* 0x00000011ff052299 */ /* 0x000fe20008011606 */
[----:B------:R-:W-:-:S02]  /*1520*/  UMOV UR10, UR11 ;  /* 0x0000000b000a7c82 */ /* 0x000fc40008000000 */
[----:B------:R-:W-:Y:S01]  /*1530*/  UMOV UR6, UR9 ;  /* 0x0000000900067c82 */ /* 0x000fe20008000000 */
[----:B------:R-:W-:Y:S02]  /*1540*/  USHF.R.U32.HI UR10, URZ, UR21, UR10 ;  /* 0x00000015ff0a7299 */ /* 0x000fe4000801160a */
[----:B------:R-:W-:Y:S02]  /*1550*/  @UP2 USHF.R.U32.HI UR12, URZ, UR17, UR6 ;  /* 0x00000011ff0c2299 */ /* 0x000fe40008011606 */
[----:B------:R-:W-:Y:S02]  /*1560*/  USEL UR4, UR32, UR14, !UP0 ;  /* 0x0000000e20047287 */ /* 0x000fe4000c000000 */
[----:B------:R-:W-:Y:S02]  /*1570*/  UIMAD UR6, UR5, UR18, URZ ;  /* 0x00000012050672a4 */ /* 0x000fe4000f8e02ff */
[----:B------:R-:W-:Y:S02]  /*1580*/  USEL UR5, UR19, UR10, !UP1 ;  /* 0x0000000a13057287 */ /* 0x000fe4000c800000 */
[----:B------:R-:W-:-:S02]  /*1590*/  UIMAD UR8, UR12, UR18, URZ ;  /* 0x000000120c0872a4 */ /* 0x000fc4000f8e02ff */
[----:B------:R-:W-:Y:S02]  /*15a0*/  UISETP.GE.AND UP0, UPT, UR4, UR6, UPT ;  /* 0x000000060400728c */ /* 0x000fe4000bf06270 */
[----:B------:R-:W-:Y:S02]  /*15b0*/  UIMAD.WIDE.U32 UR6, UR4, UR16, URZ ;  /* 0x00000010040672a5 */ /* 0x000fe4000f8e00ff */
[----:B------:R-:W-:Y:S02]  /*15c0*/  UISETP.GE.OR UP0, UPT, UR5, UR8, UP0 ;  /* 0x000000080500728c */ /* 0x000fe40008706670 */
[----:B------:R-:W-:Y:S02]  /*15d0*/  UIMAD.WIDE.U32 UR8, UR5, UR16, URZ ;  /* 0x00000010050872a5 */ /* 0x000fe4000f8e00ff */
[----:B------:R-:W-:Y:S02]  /*15e0*/  USHF.R.U32.HI UR7, URZ, UR17, UR7 ;  /* 0x00000011ff077299 */ /* 0x000fe40008011607 */
[----:B------:R-:W-:-:S02]  /*15f0*/  UIADD3 UR10, UPT, UPT, -UR4, URZ, URZ ;  /* 0x000000ff040a7290 */ /* 0x000fc4000fffe1ff */
[----:B------:R-:W-:Y:S02]  /*1600*/  USEL UR7, UR4, UR7, !UP2 ;  /* 0x0000000704077287 */ /* 0x000fe4000d000000 */
[----:B------:R-:W-:Y:S01]  /*1610*/  UIADD3 UR20, UPT, UPT, -UR5, URZ, URZ ;  /* 0x000000ff05147290 */ /* 0x000fe2000fffe1ff */
[----:B------:R-:W-:Y:S01]  /*1620*/  @!UP0 UMOV UR6, UR9 ;  /* 0x0000000900068c82 */ /* 0x000fe20008000000 */
[----:B------:R-:W-:Y:S02]  /*1630*/  UIADD3 UR8, UPT, UPT, -UR7, URZ, URZ ;  /* 0x000000ff07087290 */ /* 0x000fe4000fffe1ff */
[----:B------:R-:W-:Y:S02]  /*1640*/  @!UP0 USHF.R.U32.HI UR6, URZ, UR17, UR6 ;  /* 0x00000011ff068299 */ /* 0x000fe40008011606 */
[----:B------:R-:W-:Y:S02]  /*1650*/  UIMAD UR8, UR18, UR8, UR4 ;  /* 0x00000008120872a4 */ /* 0x000fe4000f8e0204 */
[----:B------:R-:W-:-:S02]  /*1660*/  @!UP0 USEL UR6, UR5, UR6, !UP2 ;  /* 0x0000000605068287 */ /* 0x000fc4000d000000 */
[----:B------:R-:W-:Y:S02]  /*1670*/  UIMAD UR32, UR22, UR10, UR32 ;  /* 0x0000000a162072a4 */ /* 0x000fe4000f8e0220 */
[----:B------:R-:W-:Y:S02]  /*1680*/  @!UP0 UIADD3 UR7, UPT, UPT, UR7, -UR6, URZ ;  /* 0x8000000607078290 */ /* 0x000fe4000fffe0ff */
[----:B------:R-:W-:Y:S02]  /*1690*/  @!UP0 UIMAD UR6, UR8, UR12, UR6 ;  /* 0x0000000c080682a4 */ /* 0x000fe4000f8e0206 */
[----:B------:R-:W-:Y:S02]  /*16a0*/  @!UP0 UIMAD UR4, UR7, UR18, UR5 ;  /* 0x00000012070482a4 */ /* 0x000fe4000f8e0205 */
[----:B------:R-:W-:Y:S02]  /*16b0*/  UIMAD UR20, UR25, UR20, UR19 ;  /* 0x00000014191472a4 */ /* 0x000fe4000f8e0213 */
[----:B------:R-:W-:Y:S01]  /*16c0*/  UIMAD UR32, UR4, UR22, UR32 ;  /* 0x00000016042072a4 */ /* 0x000fe2000f8e0220 */
[----:B------:R-:W-:-:S02]  /*16d0*/  @!UP0 UMOV UR5, UR6 ;  /* 0x0000000600058c82 */ /* 0x000fc40008000000 */
[----:B------:R-:W-:-:S12]  /*16e0*/  UIMAD UR20, UR5, UR25, UR20 ;  /* 0x00000019051472a4 */ /* 0x000fd8000f8e0214 */
.L_x_18:
[----:B------:R-:W-:Y:S02]  /*16f0*/  UISETP.NE.AND UP1, UPT, UR26, 0x1, UPT ;  /* 0x000000011a00788c */ /* 0x000fe4000bf25270 */
[----:B------:R-:W-:Y:S02]  /*1700*/  UISETP.NE.AND UP0, UPT, UR13, 0x2, UPT ;  /* 0x000000020d00788c */ /* 0x000fe4000bf05270 */
[----:B------:R-:W-:Y:S02]  /*1710*/  ULOP3.LUT UR28, UR28, 0x800, URZ, 0xc0, !UPT ;  /* 0x000008001c1c7892 */ /* 0x000fe4000f8ec0ff */
[----:B------:R-:W-:-:S03]  /*1720*/  USHF.L.U32 UR24, UR27, UR24, URZ ;  /* 0x000000181b187299 */ /* 0x000fc600080006ff */
[----:B------:R-:W-:Y:S09]  /*1730*/  BRA.U UP1, `(.L_x_19) ;  /* 0x0000000101447547 */ /* 0x000ff2000b800000 */
[----:B------:R-:W1:Y:S01]  /*1740*/  LDCU.128 UR8, c[0x0][0xb10] ;  /* 0x00016200ff0877ac */ /* 0x000e620008000c00 */
[----:B------:R-:W2:Y:S01]  /*1750*/  LDCU UR12, c[0x0][0xb0c] ;  /* 0x00016180ff0c77ac */ /* 0x000ea20008000800 */
[----:B------:R-:W3:Y:S01]  /*1760*/  LDCU UR14, c[0x0][0xb20] ;  /* 0x00016400ff0e77ac */ /* 0x000ee20008000800 */
[----:B-1----:R-:W-:Y:S02]  /*1770*/  UIMAD.WIDE.U32 UR6, UR20, UR8, URZ ;  /* 0x00000008140672a5 */ /* 0x002fe4000f8e00ff */
[----:B------:R-:W-:Y:S02]  /*1780*/  UIMAD.WIDE.U32 UR4, UR32, UR11, URZ ;  /* 0x0000000b200472a5 */ /* 0x000fe4000f8e00ff */
[----:B--2---:R-:W-:Y:S02]  /*1790*/  UISETP.NE.AND UP2, UPT, UR12, 0x1, UPT ;  /* 0x000000010c00788c */ /* 0x004fe4000bf45270 */
[----:B------:R-:W-:Y:S01]  /*17a0*/  UISETP.NE.AND UP1, UPT, UR10, 0x1, UPT ;  /* 0x000000010a00788c */ /* 0x000fe2000bf25270 */
[----:B------:R-:W-:-:S02]  /*17b0*/  UMOV UR6, UR7 ;  /* 0x0000000700067c82 */ /* 0x000fc40008000000 */
[----:B------:R-:W-:Y:S01]  /*17c0*/  UMOV UR4, UR5 ;  /* 0x0000000500047c82 */ /* 0x000fe20008000000 */
[----:B------:R-:W-:Y:S02]  /*17d0*/  USHF.R.U32.HI UR6, URZ, UR9, UR6 ;  /* 0x00000009ff067299 */ /* 0x000fe40008011606 */
[----:B---3--:R-:W-:Y:S02]  /*17e0*/  USHF.R.U32.HI UR4, URZ, UR14, UR4 ;  /* 0x0000000eff047299 */ /* 0x008fe40008011604 */
[----:B------:R-:W-:Y:S02]  /*17f0*/  USEL UR5, UR20, UR6, !UP2 ;  /* 0x0000000614057287 */ /* 0x000fe4000d000000 */
[----:B------:R-:W-:-:S04]  /*1800*/  USEL UR4, UR32, UR4, !UP1 ;  /* 0x0000000420047287 */ /* 0x000fc8000c800000 */
[----:B------:R-:W-:Y:S02]  /*1810*/  UIADD3 UR6, UPT, UPT, -UR4, UR5, URZ ;  /* 0x0000000504067290 */ /* 0x000fe4000fffe1ff */
[----:B------:R-:W-:Y:S02]  /*1820*/  UIADD3 UR4, UPT, UPT, UR4, -UR5, URZ ;  /* 0x8000000504047290 */ /* 0x000fe4000fffe0ff */
[----:B------:R-:W-:Y:S02]  /*1830*/  UIMAD UR32, UR6, UR10, UR32 ;  /* 0x0000000a062072a4 */ /* 0x000fe4000f8e0220 */
[----:B------:R-:W-:-:S12]  /*1840*/  UIMAD UR20, UR4, UR12, UR20 ;  /* 0x0000000c041472a4 */ /* 0x000fd8000f8e0214 */
.L_x_19:
[----:B------:R-:W-:Y:S05]  /*1850*/  BRA.U !UP5, `(.L_x_20) ;  /* 0x000000010d0c7547 */ /* 0x000fea000b800000 */
[----:B------:R-:W-:Y:S01]  /*1860*/  UCGABAR_WAIT ;  /* 0x0000000000007dc7 */ /* 0x000fe20008000000 */
[----:B------:R-:W-:Y:S01]  /*1870*/  CCTL.IVALL ;  /* 0x00000000ff00798f */ /* 0x000fe20002000000 */
[----:B------:R-:W-:Y:S05]  /*1880*/  BRA `(.L_x_21) ;  /* 0x0000000000047947 */ /* 0x000fea0003800000 */
.L_x_20:
[----:B------:R-:W-:Y:S06]  /*1890*/  BAR.SYNC.DEFER_BLOCKING 0x0 ;  /* 0x0000000000007b1d */ /* 0x000fec0000010000 */
.L_x_21:
[----:B------:R-:W-:Y:S05]  /*18a0*/  BRA.U UP0, `(.L_x_22) ;  /* 0x0000001500807547 */ /* 0x000fea000b800000 */
[----:B------:R-:W1:Y:S01]  /*18b0*/  LDCU UR6, c[0x0][0x38c] ;  /* 0x00007180ff0677ac */ /* 0x000e620008000800 */
[----:B------:R-:W2:Y:S01]  /*18c0*/  S2UR UR9, SR_CgaCtaId ;  /* 0x00000000000979c3 */ /* 0x000ea20000008800 */
[----:B------:R-:W-:Y:S01]  /*18d0*/  PLOP3.LUT P1, PT, PT, PT, UP3, 0x80, 0x8 ;  /* 0x000000000008781c */ /* 0x000fe20003f2f038 */
[----:B------:R-:W-:Y:S01]  /*18e0*/  IMAD.MOV.U32 R12, RZ, RZ, 0x1 ;  /* 0x00000001ff0c7424 */ /* 0x000fe200078e00ff */
[----:B------:R-:W-:Y:S01]  /*18f0*/  UMOV UR8, 0x400 ;  /* 0x0000040000087882 */ /* 0x000fe20000000000 */
[----:B------:R-:W-:Y:S01]  /*1900*/  UISETP.NE.AND UP1, UPT, UR13, URZ, UPT ;  /* 0x000000ff0d00728c */ /* 0x000fe2000bf25270 */
[----:B------:R-:W-:Y:S01]  /*1910*/  ISETP.NE.AND P2, PT, R3, RZ, P3 ;  /* 0x000000ff0300720c */ /* 0x000fe20001f45270 */
[----:B------:R-:W-:Y:S01]  /*1920*/  USHF.L.U32 UR7, UR19, 0x6, URZ ;  /* 0x0000000613077899 */ /* 0x000fe200080006ff */
[----:B------:R-:W-:Y:S01]  /*1930*/  PLOP3.LUT P1, PT, P1, PT, PT, 0x8, 0x80 ;  /* 0x000000000080781c */ /* 0x000fe20000f2e170 */
[----:B------:R-:W-:Y:S01]  /*1940*/  USHF.L.U32 UR46, UR19, 0x7, URZ ;  /* 0x00000007132e7899 */ /* 0x000fe200080006ff */
[----:B------:R-:W-:Y:S01]  /*1950*/  CS2R R10, SRZ ;  /* 0x00000000000a7805 */ /* 0x000fe2000001ff00 */
[----:B------:R-:W-:Y:S01]  /*1960*/  IMAD.MOV.U32 R9, RZ, RZ, RZ ;  /* 0x000000ffff097224 */ /* 0x000fe200078e00ff */
[----:B------:R-:W3:Y:S01]  /*1970*/  LDCU UR39, c[0x0][0x370] ;  /* 0x00006e00ff2777ac */ /* 0x000ee20008000800 */
[----:B------:R-:W-:Y:S01]  /*1980*/  IMAD.MOV.U32 R8, RZ, RZ, 0x1 ;  /* 0x00000001ff087424 */ /* 0x000fe200078e00ff */
[----:B------:R-:W4:Y:S01]  /*1990*/  LDCU.64 UR26, c[0x0][0x348] ;  /* 0x00006900ff1a77ac */ /* 0x000f220008000a00 */
[----:B-1----:R-:W-:-:S02]  /*19a0*/  UIADD3 UR5, UPT, UPT, UR6, 0x3f, URZ ;  /* 0x0000003f06057890 */ /* 0x002fc4000fffe0ff */
[----:B------:R-:W-:Y:S02]  /*19b0*/  UIADD3 UR47, UPT, UPT, UR6, 0x7e, URZ ;  /* 0x0000007e062f7890 */ /* 0x000fe4000fffe0ff */
[----:B------:R-:W-:Y:S02]  /*19c0*/  USHF.R.S32.HI UR4, URZ, 0x1f, UR5 ;  /* 0x0000001fff047899 */ /* 0x000fe40008011405 */
[----:B--2---:R-:W-:Y:S02]  /*19d0*/  ULEA UR13, UR9, UR8, 0x18 ;  /* 0x00000008090d7291 */ /* 0x004fe4000f8ec0ff */
[----:B------:R-:W-:Y:S02]  /*19e0*/  ULEA.HI UR4, UR4, UR5, URZ, 0x6 ;  /* 0x0000000504047291 */ /* 0x000fe4000f8f30ff */
[----:B------:R-:W-:Y:S02]  /*19f0*/  ULOP3.LUT UR5, UR7, 0x40, URZ, 0xc0, !UPT ;  /* 0x0000004007057892 */ /* 0x000fe4000f8ec0ff */
[----:B------:R-:W-:-:S02]  /*1a00*/  USHF.R.S32.HI UR41, URZ, 0x6, UR4 ;  /* 0x00000006ff297899 */ /* 0x000fc40008011404 */
[----:B------:R-:W-:Y:S02]  /*1a10*/  UIADD3 UR4, UPT, UPT, UR6, -0x1, URZ ;  /* 0xffffffff06047890 */ /* 0x000fe4000fffe0ff */
[----:B------:R-:W-:Y:S02]  /*1a20*/  UISETP.LT.U32.AND UP0, UPT, UR41, 0x8, UPT ;  /* 0x000000082900788c */ /* 0x000fe4000bf01070 */
[----:B------:R-:W-:Y:S02]  /*1a30*/  UISETP.GE.U32.AND UP2, UPT, UR4, -0x7f, UPT ;  /* 0xffffff810400788c */ /* 0x000fe4000bf46070 */
[----:B------:R-:W-:Y:S02]  /*1a40*/  USEL UR40, UR41, 0x8, UP0 ;  /* 0x0000000829287887 */ /* 0x000fe40008000000 */
[----:B------:R-:W-:Y:S02]  /*1a50*/  ULEA UR30, UR28, UR13, 0x1 ;  /* 0x0000000d1c1e7291 */ /* 0x000fe4000f8e08ff */
[----:B------:R-:W-:Y:S01]  /*1a60*/  UIADD3 UR4, UPT, UPT, UR40, -0x1, URZ ;  /* 0xffffffff28047890 */ /* 0x000fe2000fffe0ff */
[----:B------:R-:W1:Y:S04]  /*1a70*/  LDCU UR38, c[0x0][0x374] ;  /* 0x00006e80ff2677ac */ /* 0x000e680008000800 */
[----:B------:R-:W-:-:S02]  /*1a80*/  @UP2 UIADD3 UR4, UPT, UPT, UR40, URZ, URZ ;  /* 0x000000ff28042290 */ /* 0x000fc4000fffe0ff */
[----:B------:R-:W-:Y:S02]  /*1a90*/  ULOP3.LUT UR46, UR46, 0x80, URZ, 0xc0, !UPT ;  /* 0x000000802e2e7892 */ /* 0x000fe4000f8ec0ff */
[----:B------:R-:W-:Y:S02]  /*1aa0*/  USEL UR21, UR53, 0x2, UP1 ;  /* 0x0000000235157887 */ /* 0x000fe40008800000 */
[----:B------:R-:W-:Y:S02]  /*1ab0*/  ULEA.HI UR44, UR28, UR5, URZ, 0x1a ;  /* 0x000000051c2c7291 */ /* 0x000fe4000f8fd0ff */
[----:B------:R-:W-:Y:S02]  /*1ac0*/  UIADD3 UR30, UPT, UPT, UR30, 0x8400, URZ ;  /* 0x000084001e1e7890 */ /* 0x000fe4000fffe0ff */
[----:B------:R-:W-:Y:S02]  /*1ad0*/  UIADD3 UR43, UPT, UPT, UR41, -UR40, URZ ;  /* 0x80000028292b7290 */ /* 0x000fe4000fffe0ff */
[----:B------:R-:W-:-:S02]  /*1ae0*/  UIADD3 UR29, UPT, UPT, UR4, 0x1, URZ ;  /* 0x00000001041d7890 */ /* 0x000fc4000fffe0ff */
[----:B------:R-:W-:Y:S01]  /*1af0*/  UIADD3 UR42, UPT, UPT, -UR4, URZ, URZ ;  /* 0x000000ff042a7290 */ /* 0x000fe2000fffe1ff */
[----:B-1-34-:R-:W-:-:S11]  /*1b00*/  UMOV UR6, URZ ;  /* 0x000000ff00067c82 */ /* 0x01afd60008000000 */
.L_x_42:
[----:B-1----:R-:W1:Y:S02]  /*1b10*/  S2UR UR4, SR_CgaCtaId ;  /* 0x00000000000479c3 */ /* 0x002e640000008800 */
[----:B-1----:R-:W-:-:S09]  /*1b20*/  UISETP.NE.AND UP0, UPT, UR4, URZ, UPT ;  /* 0x000000ff0400728c */ /* 0x002fd2000bf05270 */
[----:B------:R-:W-:Y:S05]  /*1b30*/  BRA.U UP0, `(.L_x_23) ;  /* 0x0000000100287547 */ /* 0x000fea000b800000 */
[----:B------:R-:W-:Y:S02]  /*1b40*/  LEA R0, R9, UR13, 0x3 ;  /* 0x0000000d09007c11 */ /* 0x000fe4000f8e18ff */
[----:B------:R-:W-:-:S04]  /*1b50*/  SHF.L.U32 R3, R8, 0x1f, RZ ;  /* 0x0000001f08037819 */ /* 0x000fc800000006ff */
[----:B------:R-:W1:Y:S02]  /*1b60*/  SYNCS.PHASECHK.TRANS64.TRYWAIT P0, [R0+URZ+0x140], R3 ;  /* 0x00014003000075a7 */ /* 0x000e6400080011ff */
[----:B-1----:R-:W-:Y:S05]  /*1b70*/  @!P0 BRA `(.L_x_24) ;  /* 0x0000008400608947 */ /* 0x002fea0003800000 */
.L_x_153:
[----:B------:R2:W-:Y:S01]  /*1b80*/  SYNCS.ARRIVE.TRANS64.A1T0 RZ, [R0+URZ+0x130], RZ ;  /* 0x000130ff00ff79a7 */ /* 0x0005e200081000ff */
[----:B------:R-:W-:-:S05]  /*1b90*/  VIADD R9, R9, 0x1 ;  /* 0x0000000109097836 */ /* 0x000fca0000000000 */
[----:B------:R-:W-:-:S04]  /*1ba0*/  ISETP.NE.AND P0, PT, R9, 0x2, PT ;  /* 0x000000020900780c */ /* 0x000fc80003f05270 */
[----:B-1----:R-:W-:Y:S02]  /*1bb0*/  SEL R3, RZ, 0x1, P0 ;  /* 0x00000001ff037807 */ /* 0x002fe40000000000 */
[----:B------:R-:W-:Y:S02]  /*1bc0*/  SEL R9, R9, RZ, P0 ;  /* 0x000000ff09097207 */ /* 0x000fe40000000000 */
[----:B------:R-:W-:-:S07]  /*1bd0*/  LOP3.LUT R8, R8, R3, RZ, 0x3c, !PT ;  /* 0x0000000308087212 */ /* 0x000fce00078e3cff */
.L_x_23:
[----:B------:R-:W-:Y:S01]  /*1be0*/  ULEA UR4, UR6, UR13, 0x3 ;  /* 0x0000000d06047291 */ /* 0x000fe2000f8e18ff */
[----:B--2---:R-:W-:Y:S01]  /*1bf0*/  SHF.L.U32 R0, R12, 0x1f, RZ ;  /* 0x0000001f0c007819 */ /* 0x004fe200000006ff */
[----:B------:R-:W-:Y:S02]  /*1c00*/  UISETP.GE.U32.AND UP0, UPT, UR47, 0x7f, UPT ;  /* 0x0000007f2f00788c */ /* 0x000fe4000bf06070 */
[----:B------:R-:W-:Y:S01]  /*1c10*/  ULEA UR11, UR32, UR46, 0x8 ;  /* 0x0000002e200b7291 */ /* 0x000fe2000f8e40ff */
[----:B------:R-:W-:-:S04]  /*1c20*/  UMOV UR7, URZ ;  /* 0x000000ff00077c82 */ /* 0x000fc80008000000 */
[----:B------:R1:W2:Y:S01]  /*1c30*/  SYNCS.PHASECHK.TRANS64.TRYWAIT P0, [UR4+0x40], R0 ;  /* 0x00004000ff0075a7 */ /* 0x0002a20008001104 */
[----:B------:R-:W-:-:S04]  /*1c40*/  ULEA.HI UR4, UR20, UR20, URZ, 0x1 ;  /* 0x0000001414047291 */ /* 0x000fc8000f8f08ff */
[----:B------:R-:W-:-:S04]  /*1c50*/  USHF.L.U32 UR4, UR4, 0x6, URZ ;  /* 0x0000000604047899 */ /* 0x000fc800080006ff */
[----:B------:R-:W-:-:S04]  /*1c60*/  ULOP3.LUT UR35, UR4, 0xffffff80, URZ, 0xc0, !UPT ;  /* 0xffffff8004237892 */ /* 0x000fc8000f8ec0ff */
[----:B------:R-:W-:Y:S01]  /*1c70*/  UIADD3 UR35, UPT, UPT, UR44, UR35, URZ ;  /* 0x000000232c237290 */ /* 0x000fe2000fffe0ff */
[----:B------:R-:W-:Y:S11]  /*1c80*/  BRA.U !UP0, `(.L_x_25) ;  /* 0x0000000108c87547 */ /* 0x000ff6000b800000 */
[----:B------:R-:W-:Y:S01]  /*1c90*/  UMOV UR16, UR42 ;  /* 0x0000002a00107c82 */ /* 0x000fe20008000000 */
[----:B------:R-:W-:Y:S01]  /*1ca0*/  UMOV UR4, UR6 ;  /* 0x0000000600047c82 */ /* 0x000fe20008000000 */
[----:B------:R-:W-:-:S05]  /*1cb0*/  UMOV UR34, URZ ;  /* 0x000000ff00227c82 */ /* 0x000fca0008000000 */
.L_x_31:
[----:B------:R-:W-:Y:S01]  /*1cc0*/  ULEA UR33, UR4, UR13, 0x3 ;  /* 0x0000000d04217291 */ /* 0x000fe2000f8e18ff */
[----:B------:R-:W-:Y:S01]  /*1cd0*/  @P3 MOV R2, 0xc000 ;  /* 0x0000c00000023802 */ /* 0x000fe20000000f00 */
[----:B--234-:R-:W-:Y:S10]  /*1ce0*/  @P0 BRA `(.L_x_26) ;  /* 0x00000000000c0947 */ /* 0x01cff40003800000 */
[----:B------:R-:W-:-:S04]  /*1cf0*/  SHF.L.U32 R3, R12, 0x1f, RZ ;  /* 0x0000001f0c037819 */ /* 0x000fc800000006ff */
[----:B------:R-:W2:Y:S02]  /*1d00*/  SYNCS.PHASECHK.TRANS64.TRYWAIT P0, [UR33+0x40], R3 ;  /* 0x00004003ff0075a7 */ /* 0x000ea40008001121 */
[----:B--2---:R-:W-:Y:S05]  /*1d10*/  @!P0 BRA `(.L_x_27) ;  /* 0x00000084000c8947 */ /* 0x004fea0003800000 */
.L_x_26:
[----:B------:R2:W-:Y:S01]  /*1d20*/  @P3 SYNCS.ARRIVE.TRANS64 RZ, [UR33], R2 ;  /* 0x00000002ffff39a7 */ /* 0x0005e20008000021 */
[----:B------:R-:W-:Y:S02]  /*1d30*/  ULOP3.LUT UR5, UR21, 0x2, URZ, 0xfc, !UPT ;  /* 0x0000000215057892 */ /* 0x000fe4000f8efcff */
[----:B------:R-:W-:Y:S02]  /*1d40*/  UIADD3 UR16, UPT, UPT, UR16, 0x1, URZ ;  /* 0x0000000110107890 */ /* 0x000fe4000fffe0ff */
[----:B------:R-:W-:Y:S02]  /*1d50*/  UISETP.NE.AND UP0, UPT, UR5, 0x2, UPT ;  /* 0x000000020500788c */ /* 0x000fe4000bf05270 */
[----:B------:R-:W-:-:S07]  /*1d60*/  UISETP.NE.AND UP2, UPT, UR16, 0x1, UPT ;  /* 0x000000011000788c */ /* 0x000fce000bf45270 */
[----:B------:R-:W-:Y:S05]  /*1d70*/  BRA.U UP0, `(.L_x_28) ;  /* 0x0000000100047547 */ /* 0x000fea000b800000 */
[----:B------:R-:W-:Y:S05]  /*1d80*/  BPT.TRAP 0x1 ;  /* 0x000000040000795c */ /* 0x000fea0000300000 */
.L_x_28:
[----:B------:R-:W-:Y:S04]  /*1d90*/  BSSY.RECONVERGENT B0, `(.L_x_29) ;  /* 0x0000003000007945 */ /* 0x000fe80003800200 */
[----:B------:R-:W-:Y:S05]  /*1da0*/  @!P2 BRA `(.L_x_30) ;  /* 0x000000000004a947 */ /* 0x000fea0003800000 */
[----:B------:R-:W-:Y:S05]  /*1db0*/  BPT.TRAP 0x1 ;  /* 0x000000040000795c */ /* 0x000fea0000300000 */
.L_x_30:
[----:B------:R-:W-:Y:S05]  /*1dc0*/  BSYNC.RECONVERGENT B0 ;  /* 0x0000000000007941 */ /* 0x000fea0003800200 */
.L_x_29:
[----:B------:R-:W-:Y:S02]  /*1dd0*/  UIADD3 UR5, UPT, UPT, UR4, 0x1, URZ ;  /* 0x0000000104057890 */ /* 0x000fe4000fffe0ff */
[----:B------:R-:W-:Y:S02]  /*1de0*/  ULEA UR32, UR4, UR28, 0xc ;  /* 0x0000001c04207291 */ /* 0x000fe4000f8e60ff */
[----:B------:R-:W-:Y:S02]  /*1df0*/  UISETP.NE.AND UP0, UPT, UR5, 0x8, UPT ;  /* 0x000000080500788c */ /* 0x000fe4000bf05270 */
[----:B------:R-:W-:Y:S02]  /*1e00*/  UIADD3 UR14, UP1, UPT, UR26, 0x80, URZ ;  /* 0x000000801a0e7890 */ /* 0x000fe4000ff3e0ff */
[----:B------:R-:W-:Y:S02]  /*1e10*/  USEL UR7, URZ, 0x1, UP0 ;  /* 0x00000001ff077887 */ /* 0x000fe40008000000 */
[----:B------:R-:W-:-:S02]  /*1e20*/  USEL UR6, UR5, URZ, UP0 ;  /* 0x000000ff05067287 */ /* 0x000fc40008000000 */
[----:B------:R-:W-:Y:S02]  /*1e30*/  ULEA UR8, UR4, UR13, 0xe ;  /* 0x0000000d04087291 */ /* 0x000fe4000f8e70ff */
[----:B------:R-:W-:Y:S01]  /*1e40*/  ULEA UR5, UR6, UR13, 0x3 ;  /* 0x0000000d06057291 */ /* 0x000fe2000f8e18ff */
[----:B------:R-:W-:Y:S01]  /*1e50*/  LOP3.LUT R12, R12, UR7, RZ, 0x3c, !PT ;  /* 0x000000070c0c7c12 */ /* 0x000fe2000f8e3cff */
[----:B------:R-:W-:Y:S02]  /*1e60*/  ULEA UR32, UR32, UR13, 0x1 ;  /* 0x0000000d20207291 */ /* 0x000fe4000f8e08ff */
[----:B------:R-:W-:Y:S01]  /*1e70*/  UIADD3 UR4, UP0, UPT, UR26, 0x180, URZ ;  /* 0x000001801a047890 */ /* 0x000fe2000ff1e0ff */
[----:B-1----:R-:W-:Y:S01]  /*1e80*/  SHF.L.U32 R0, R12, 0x1f, RZ ;  /* 0x0000001f0c007819 */ /* 0x002fe200000006ff */
[----:B------:R-:W-:Y:S02]  /*1e90*/  ULOP3.LUT UR33, UR33, 0xfefffff8, URZ, 0xc0, !UPT ;  /* 0xfefffff821217892 */ /* 0x000fe4000f8ec0ff */
[----:B------:R-:W-:Y:S01]  /*1ea0*/  UIADD3.X UR15, UPT, UPT, URZ, UR27, URZ, UP1, !UPT ;  /* 0x0000001bff0f7290 */ /* 0x000fe20008ffe4ff */
[----:B------:R3:W4:Y:S01]  /*1eb0*/  SYNCS.PHASECHK.TRANS64.TRYWAIT P0, [UR5+0x40], R0 ;  /* 0x00004000ff0075a7 */ /* 0x0007220008001105 */
[----:B------:R-:W-:-:S02]  /*1ec0*/  UIADD3 UR32, UPT, UPT, UR32, 0x8400, URZ ;  /* 0x0000840020207890 */ /* 0x000fc4000fffe0ff */
[----:B------:R-:W-:Y:S02]  /*1ed0*/  UPRMT UR7, URZ, 0x5410, UR24 ;  /* 0x00005410ff077896 */ /* 0x000fe40008000018 */
[----:B------:R-:W-:Y:S02]  /*1ee0*/  UIADD3 UR8, UPT, UPT, UR8, 0x18400, URZ ;  /* 0x0001840008087890 */ /* 0x000fe4000fffe0ff */
[----:B------:R-:W-:Y:S01]  /*1ef0*/  UIADD3.X UR5, UPT, UPT, URZ, UR27, URZ, UP0, !UPT ;  /* 0x0000001bff057290 */ /* 0x000fe200087fe4ff */
[----:B------:R-:W-:Y:S01]  /*1f00*/  UMOV UR18, 0x0 ;  /* 0x0000000000127882 */ /* 0x000fe20000000000 */
[----:B------:R-:W-:Y:S01]  /*1f10*/  UMOV UR19, 0x10000000 ;  /* 0x1000000000137882 */ /* 0x000fe20000000000 */
[----:B------:R-:W-:Y:S01]  /*1f20*/  UMOV UR10, UR34 ;  /* 0x00000022000a7c82 */ /* 0x000fe20008000000 */
[----:B------:R-:W-:Y:S01]  /*1f30*/  UMOV UR12, UR36 ;  /* 0x00000024000c7c82 */ /* 0x000fe20008000000 */
[----:B------:R-:W-:Y:S01]  /*1f40*/  UMOV UR9, UR33 ;  /* 0x0000002100097c82 */ /* 0x000fe20008000000 */
[----:B------:R1:W-:Y:S03]  /*1f50*/  UTMALDG.3D.MULTICAST.2CTA [UR32], [UR14], UR7, desc[UR18] ;  /* 0x000012200e0073b4 */ /* 0x0003e60008211807 */
[----:B------:R2:W-:Y:S01]  /*1f60*/  UTMALDG.3D.2CTA [UR8], [UR4], desc[UR18] ;  /* 0x00001208040075b4 */ /* 0x0005e20008211000 */
[----:B-1----:R-:W-:Y:S01]  /*1f70*/  UIADD3 UR34, UPT, UPT, UR34, 0x40, URZ ;  /* 0x0000004022227890 */ /* 0x002fe2000fffe0ff */
[----:B------:R-:W-:Y:S01]  /*1f80*/  UMOV UR7, UR29 ;  /* 0x0000001d00077c82 */ /* 0x000fe20008000000 */
[----:B--2---:R-:W-:Y:S01]  /*1f90*/  UMOV UR4, UR6 ;  /* 0x0000000600047c82 */ /* 0x004fe20008000000 */
[----:B------:R-:W-:Y:S09]  /*1fa0*/  BRA.U UP2, `(.L_x_31) ;  /* 0xfffffffd02447547 */ /* 0x000ff2000b83ffff */
.L_x_25:
[----:B------:R-:W-:Y:S01]  /*1fb0*/  ULEA UR4, UR6, UR13, 0x3 ;  /* 0x0000000d06047291 */ /* 0x000fe2000f8e18ff */
[----:B-1-3--:R-:W-:Y:S01]  /*1fc0*/  SHF.L.U32 R0, R12, 0x1f, RZ ;  /* 0x0000001f0c007819 */ /* 0x00afe200000006ff */
[----:B------:R-:W-:Y:S01]  /*1fd0*/  @!P1 SYNCS.ARRIVE.TRANS64.A1T0 RZ, [UR13+0xc8], RZ ;  /* 0x0000c8ffffff99a7 */ /* 0x000fe2000810000d */
[----:B------:R-:W-:-:S06]  /*1fe0*/  UISETP.GT.AND UP0, UPT, UR41, UR40, UPT ;  /* 0x000000282900728c */ /* 0x000fcc000bf04270 */
[----:B--2-4-:R1:W2:Y:S03]  /*1ff0*/  SYNCS.PHASECHK.TRANS64.TRYWAIT P0, [UR4+0x40], R0 ;  /* 0x00004000ff0075a7 */ /* 0x0142a60008001104 */
[----:B------:R-:W-:Y:S05]  /*2000*/  BRA.U !UP0, `(.L_x_32) ;  /* 0x0000000108c07547 */ /* 0x000fea000b800000 */
[----:B------:R-:W-:Y:S01]  /*2010*/  UIADD3 UR25, UPT, UPT, UR43, UR7, URZ ;  /* 0x000000072b197290 */ /* 0x000fe2000fffe0ff */
[----:B------:R-:W-:-:S11]  /*2020*/  UMOV UR4, UR6 ;  /* 0x0000000600047c82 */ /* 0x000fd60008000000 */
.L_x_38:
[----:B------:R-:W-:Y:S01]  /*2030*/  ULEA UR17, UR4, UR13, 0x3 ;  /* 0x0000000d04117291 */ /* 0x000fe2000f8e18ff */
[----:B--2---:R-:W-:Y:S01]  /*2040*/  @P3 MOV R2, 0xc000 ;  /* 0x0000c00000023802 */ /* 0x004fe20000000f00 */
[----:B--2-4-:R-:W-:Y:S10]  /*2050*/  @P0 BRA `(.L_x_33) ;  /* 0x00000000000c0947 */ /* 0x014ff40003800000 */
[----:B------:R-:W-:-:S04]  /*2060*/  SHF.L.U32 R3, R12, 0x1f, RZ ;  /* 0x0000001f0c037819 */ /* 0x000fc800000006ff */
[----:B------:R-:W2:Y:S02]  /*2070*/  SYNCS.PHASECHK.TRANS64.TRYWAIT P0, [UR17+0x40], R3 ;  /* 0x00004003ff0075a7 */ /* 0x000ea40008001111 */
[----:B--2---:R-:W-:Y:S05]  /*2080*/  @!P0 BRA `(.L_x_34) ;  /* 0x0000008000488947 */ /* 0x004fea0003800000 */
.L_x_33:
[----:B------:R2:W-:Y:S01]  /*2090*/  @P3 SYNCS.ARRIVE.TRANS64 RZ, [UR17], R2 ;  /* 0x00000002ffff39a7 */ /* 0x0005e20008000011 */
[----:B------:R-:W-:-:S04]  /*20a0*/  ULOP3.LUT UR5, UR21, 0x2, URZ, 0xfc, !UPT ;  /* 0x0000000215057892 */ /* 0x000fc8000f8efcff */
[----:B------:R-:W-:-:S09]  /*20b0*/  UISETP.NE.AND UP0, UPT, UR5, 0x2, UPT ;  /* 0x000000020500788c */ /* 0x000fd2000bf05270 */
[----:B------:R-:W-:Y:S05]  /*20c0*/  BRA.U UP0, `(.L_x_35) ;  /* 0x0000000100047547 */ /* 0x000fea000b800000 */
[----:B------:R-:W-:Y:S05]  /*20d0*/  BPT.TRAP 0x1 ;  /* 0x000000040000795c */ /* 0x000fea0000300000 */
.L_x_35:
[----:B------:R-:W-:Y:S04]  /*20e0*/  BSSY.RECONVERGENT B0, `(.L_x_36) ;  /* 0x0000003000007945 */ /* 0x000fe80003800200 */
[----:B------:R-:W-:Y:S05]  /*20f0*/  @!P2 BRA `(.L_x_37) ;  /* 0x000000000004a947 */ /* 0x000fea0003800000 */
[----:B------:R-:W-:Y:S05]  /*2100*/  BPT.TRAP 0x1 ;  /* 0x000000040000795c */ /* 0x000fea0000300000 */
.L_x_37:
[----:B------:R-:W-:Y:S05]  /*2110*/  BSYNC.RECONVERGENT B0 ;  /* 0x0000000000007941 */ /* 0x000fea0003800200 */
.L_x_36:
[----:B------:R-:W-:Y:S02]  /*2120*/  UIADD3 UR5, UPT, UPT, UR4, 0x1, URZ ;  /* 0x0000000104057890 */ /* 0x000fe4000fffe0ff */
[----:B------:R-:W-:Y:S02]  /*2130*/  UIADD3 UR14, UP1, UPT, UR26, 0x80, URZ ;  /* 0x000000801a0e7890 */ /* 0x000fe4000ff3e0ff */
[----:B------:R-:W-:Y:S02]  /*2140*/  UISETP.NE.AND UP0, UPT, UR5, 0x8, UPT ;  /* 0x000000080500788c */ /* 0x000fe4000bf05270 */
[----:B------:R-:W-:Y:S02]  /*2150*/  ULEA UR16, UR4, UR30, 0xd ;  /* 0x0000001e04107291 */ /* 0x000fe4000f8e68ff */
[----:B------:R-:W-:Y:S02]  /*2160*/  USEL UR8, URZ, 0x1, UP0 ;  /* 0x00000001ff087887 */ /* 0x000fe40008000000 */
[----:B------:R-:W-:-:S02]  /*2170*/  USEL UR6, UR5, URZ, UP0 ;  /* 0x000000ff05067287 */ /* 0x000fc40008000000 */
[----:B------:R-:W-:Y:S02]  /*2180*/  UIADD3 UR22, UP0, UPT, UR26, 0x180, URZ ;  /* 0x000001801a167890 */ /* 0x000fe4000ff1e0ff */
[----:B------:R-:W-:Y:S01]  /*2190*/  LOP3.LUT R12, R12, UR8, RZ, 0x3c, !PT ;  /* 0x000000080c0c7c12 */ /* 0x000fe2000f8e3cff */
[----:B------:R-:W-:Y:S02]  /*21a0*/  ULEA UR8, UR4, UR13, 0xe ;  /* 0x0000000d04087291 */ /* 0x000fe4000f8e70ff */
[----:B------:R-:W-:Y:S01]  /*21b0*/  ULEA UR5, UR6, UR13, 0x3 ;  /* 0x0000000d06057291 */ /* 0x000fe2000f8e18ff */
[----:B-1----:R-:W-:Y:S01]  /*21c0*/  SHF.L.U32 R0, R12, 0x1f, RZ ;  /* 0x0000001f0c007819 */ /* 0x002fe200000006ff */
[----:B------:R-:W-:Y:S02]  /*21d0*/  USHF.L.U32 UR18, UR7, 0x6, URZ ;  /* 0x0000000607127899 */ /* 0x000fe400080006ff */
[----:B------:R-:W-:Y:S02]  /*21e0*/  ULOP3.LUT UR17, UR17, 0xfefffff8, URZ, 0xc0, !UPT ;  /* 0xfefffff811117892 */ /* 0x000fe4000f8ec0ff */
[----:B------:R-:W-:-:S02]  /*21f0*/  UIADD3.X UR15, UPT, UPT, URZ, UR27, URZ, UP1, !UPT ;  /* 0x0000001bff0f7290 */ /* 0x000fc40008ffe4ff */
[----:B------:R-:W-:Y:S01]  /*2200*/  UPRMT UR4, URZ, 0x5410, UR24 ;  /* 0x00005410ff047896 */ /* 0x000fe20008000018 */
[----:B------:R3:W4:Y:S01]  /*2210*/  SYNCS.PHASECHK.TRANS64.TRYWAIT P0, [UR5+0x40], R0 ;  /* 0x00004000ff0075a7 */ /* 0x0007220008001105 */
[----:B------:R-:W-:Y:S02]  /*2220*/  UIADD3 UR8, UPT, UPT, UR8, 0x18400, URZ ;  /* 0x0001840008087890 */ /* 0x000fe4000fffe0ff */
[----:B------:R-:W-:Y:S01]  /*2230*/  UIADD3.X UR23, UPT, UPT, URZ, UR27, URZ, UP0, !UPT ;  /* 0x0000001bff177290 */ /* 0x000fe200087fe4ff */
[----:B------:R-:W-:Y:S01]  /*2240*/  UMOV UR32, 0x0 ;  /* 0x0000000000207882 */ /* 0x000fe20000000000 */
[----:B------:R-:W-:Y:S01]  /*2250*/  UMOV UR33, 0x10000000 ;  /* 0x1000000000217882 */ /* 0x000fe20000000000 */
[----:B------:R-:W-:Y:S01]  /*2260*/  UMOV UR19, UR35 ;  /* 0x0000002300137c82 */ /* 0x000fe20008000000 */
[----:B------:R-:W-:Y:S01]  /*2270*/  UMOV UR20, UR36 ;  /* 0x0000002400147c82 */ /* 0x000fe20008000000 */
[----:B------:R-:W-:Y:S01]  /*2280*/  UMOV UR12, UR36 ;  /* 0x00000024000c7c82 */ /* 0x000fe20008000000 */
[----:B------:R-:W-:Y:S01]  /*2290*/  UMOV UR9, UR17 ;  /* 0x0000001100097c82 */ /* 0x000fe20008000000 */
[----:B------:R-:W-:Y:S01]  /*22a0*/  UMOV UR10, UR18 ;  /* 0x00000012000a7c82 */ /* 0x000fe20008000000 */
[----:B------:R1:W-:Y:S01]  /*22b0*/  UTMALDG.3D.MULTICAST.2CTA [UR16], [UR14], UR4, desc[UR32] ;  /* 0x000020100e0073b4 */ /* 0x0003e20008211804 */
[----:B------:R-:W-:-:S04]  /*22c0*/  UIADD3 UR7, UPT, UPT, UR7, 0x1, URZ ;  /* 0x0000000107077890 */ /* 0x000fc8000fffe0ff */
[----:B------:R-:W-:Y:S01]  /*22d0*/  UISETP.NE.AND UP0, UPT, UR7, UR25, UPT ;  /* 0x000000190700728c */ /* 0x000fe2000bf05270 */
[----:B------:R3:W-:Y:S01]  /*22e0*/  UTMALDG.3D.2CTA [UR8], [UR22], desc[UR32] ;  /* 0x00002008160075b4 */ /* 0x0007e20008211000 */
[----:B-1----:R-:W-:-:S07]  /*22f0*/  UMOV UR4, UR6 ;  /* 0x0000000600047c82 */ /* 0x002fce0008000000 */
[----:B---3--:R-:W-:Y:S05]  /*2300*/  BRA.U UP0, `(.L_x_38) ;  /* 0xfffffffd00487547 */ /* 0x008fea000b83ffff */
.L_x_32:
[C---:B------:R-:W-:Y:S01]  /*2310*/  LEA R3, R11.reuse, UR13, 0x3 ;  /* 0x0000000d0b037c11 */ /* 0x040fe2000f8e18ff */
[----:B------:R-:W-:Y:S01]  /*2320*/  NOP ;  /* 0x0000000000007918 */ /* 0x000fe20000000000 */
[----:B-1----:R-:W-:Y:S02]  /*2330*/  SHF.L.U32 R0, R10, 0x1f, RZ ;  /* 0x0000001f0a007819 */ /* 0x002fe400000006ff */
[----:B------:R-:W-:Y:S02]  /*2340*/  LEA R5, R11, UR13, 0x4 ;  /* 0x0000000d0b057c11 */ /* 0x000fe4000f8e20ff */
[----:B--2-4-:R-:W1:Y:S02]  /*2350*/  SYNCS.PHASECHK.TRANS64.TRYWAIT P0, [R3+URZ+0xd0], R0 ;  /* 0x0000d000030075a7 */ /* 0x014e6400080011ff */
[----:B-1----:R-:W-:Y:S05]  /*2360*/  @!P0 BRA `(.L_x_39) ;  /* 0x0000007c00a88947 */ /* 0x002fea0003800000 */
.L_x_156:
[----:B------:R-:W2:Y:S01]  /*2370*/  LDS.128 R4, [R5+0x160] ;  /* 0x0001600005047984 */ /* 0x000ea20000000c00 */
[----:B------:R-:W-:Y:S01]  /*2380*/  UISETP.GE.AND UP0, UPT, UR45, 0x1, UPT ;  /* 0x000000012d00788c */ /* 0x000fe2000bf06270 */
[----:B------:R-:W-:Y:S01]  /*2390*/  @!PT LDS RZ, [RZ] ;  /* 0x00000000fffff984 */ /* 0x000fe20000000800 */
[----:B------:R-:W-:Y:S01]  /*23a0*/  @!PT LDS RZ, [RZ] ;  /* 0x00000000fffff984 */ /* 0x000fe20000000800 */
[----:B------:R-:W-:Y:S01]  /*23b0*/  @!PT LDS RZ, [RZ] ;  /* 0x00000000fffff984 */ /* 0x000fe20000000800 */
[----:B------:R-:W-:Y:S01]  /*23c0*/  @!PT LDS RZ, [RZ] ;  /* 0x00000000fffff984 */ /* 0x000fe20000000800 */
[----:B------:R3:W-:Y:S06]  /*23d0*/  MEMBAR.ALL.CTA ;  /* 0x0000000000007992 */ /* 0x0007ec0000008000 */
[----:B---3--:R-:W3:Y:S01]  /*23e0*/  FENCE.VIEW.ASYNC.S ;  /* 0x00000000000073c6 */ /* 0x008ee20000000000 */
[----:B--2---:R-:W-:-:S13]  /*23f0*/  LOP3.LUT P0, RZ, R6, 0x1, RZ, 0xc0, !PT ;  /* 0x0000000106ff7812 */ /* 0x004fda000780c0ff */
[----:B---3--:R-:W-:Y:S01]  /*2400*/  VOTEU.ANY UP1, P0 ;  /* 0x0000000000ff7886 */ /* 0x008fe20000020100 */
[----:B------:R-:W-:-:S13]  /*2410*/  PLOP3.LUT P0, PT, PT, PT, UP1, 0x80, 0x8 ;  /* 0x000000000008781c */ /* 0x000fda0003f0f018 */
[----:B-1----:R-:W-:Y:S02]  /*2420*/  @P0 LOP3.LUT R0, R5, 0xffff, RZ, 0xc0, !PT ;  /* 0x0000ffff05000812 */ /* 0x002fe400078ec0ff */
[----:B------:R-:W-:Y:S02]  /*2430*/  @P0 MOV R2, R4 ;  /* 0x0000000400020202 */ /* 0x000fe40000000f00 */
[----:B------:R-:W-:Y:S01]  /*2440*/  @P0 R2UR UR5, R0 ;  /* 0x00000000000502ca */ /* 0x000fe200000e0000 */
[----:B------:R-:W-:Y:S01]  /*2450*/  VIADD R0, R3, 0xe0 ;  /* 0x000000e003007836 */ /* 0x000fe20000000000 */
[----:B------:R-:W-:Y:S02]  /*2460*/  @P0 SHF.R.U32.HI R4, RZ, 0x10, R5 ;  /* 0x00000010ff040819 */ /* 0x000fe40000011605 */
[----:B------:R-:W-:Y:S02]  /*2470*/  @P0 R2UR UR7, R2 ;  /* 0x00000000020702ca */ /* 0x000fe400000e0000 */
[----:B------:R-:W-:-:S02]  /*2480*/  PRMT R0, RZ, 0x654, R0 ;  /* 0x00000654ff007816 */ /* 0x000fc40000000000 */
[----:B------:R-:W-:Y:S02]  /*2490*/  @P0 R2UR UR4, R4 ;  /* 0x00000000040402ca */ /* 0x000fe400000e0000 */
[----:B------:R1:W-:Y:S03]  /*24a0*/  SYNCS.ARRIVE.TRANS64.RED.A1T0 RZ, [R0+URZ], RZ ;  /* 0x000000ff00ff79a7 */ /* 0x0003e600081004ff */
[----:B------:R-:W-:-:S04]  /*24b0*/  @UP1 UMOV UR31, UR5 ;  /* 0x00000005001f1c82 */ /* 0x000fc80008000000 */
[----:B------:R-:W-:-:S04]  /*24c0*/  @UP1 UMOV UR37, UR7 ;  /* 0x0000000700251c82 */ /* 0x000fc80008000000 */
[----:B------:R-:W-:Y:S01]  /*24d0*/  @UP1 UMOV UR36, UR4 ;  /* 0x0000000400241c82 */ /* 0x000fe20008000000 */
[----:B------:R-:W-:Y:S05]  /*24e0*/  BRA.U !UP0, `(.L_x_40) ;  /* 0x0000000108d47547 */ /* 0x000fea000b800000 */
[----:B------:R-:W2:Y:S01]  /*24f0*/  LDCU.128 UR16, c[0x0][0xb10] ;  /* 0x00016200ff1077ac */ /* 0x000ea20008000c00 */
[----:B------:R-:W3:Y:S01]  /*2500*/  LDCU UR12, c[0x0][0xb20] ;  /* 0x00016400ff0c77ac */ /* 0x000ee20008000800 */
[----:B------:R-:W4:Y:S01]  /*2510*/  LDCU UR20, c[0x0][0xb0c] ;  /* 0x00016180ff1477ac */ /* 0x000f220008000800 */
[----:B------:R-:W1:Y:S01]  /*2520*/  LDCU.64 UR8, c[0x0][0xb28] ;  /* 0x00016500ff0877ac */ /* 0x000e620008000a00 */
[----:B------:R-:W-:Y:S02]  /*2530*/  UISETP.NE.AND UP3, UPT, UR45, 0x1, UPT ;  /* 0x000000012d00788c */ /* 0x000fe4000bf65270 */
[----:B--2---:R-:W-:Y:S02]  /*2540*/  UIMAD.WIDE.U32 UR10, UR38, UR19, URZ ;  /* 0x00000013260a72a5 */ /* 0x004fe4000f8e00ff */
[----:B------:R-:W-:Y:S02]  /*2550*/  UIMAD.WIDE.U32 UR4, UR39, UR16, URZ ;  /* 0x00000010270472a5 */ /* 0x000fe4000f8e00ff */
[----:B------:R-:W-:-:S02]  /*2560*/  UISETP.NE.AND UP0, UPT, UR18, 0x1, UPT ;  /* 0x000000011200788c */ /* 0x000fc4000bf05270 */
[----:B------:R-:W-:Y:S01]  /*2570*/  UIMAD.WIDE.U32 UR22, UR31, UR19, URZ ;  /* 0x000000131f1672a5 */ /* 0x000fe2000f8e00ff */
[----:B------:R-:W-:Y:S02]  /*2580*/  UMOV UR10, UR11 ;  /* 0x0000000b000a7c82 */ /* 0x000fe40008000000 */
[----:B------:R-:W-:Y:S01]  /*2590*/  UMOV UR4, UR5 ;  /* 0x0000000500047c82 */ /* 0x000fe20008000000 */
[----:B---3--:R-:W-:Y:S02]  /*25a0*/  USHF.R.U32.HI UR10, URZ, UR12, UR10 ;  /* 0x0000000cff0a7299 */ /* 0x008fe4000801160a */
[----:B----4-:R-:W-:Y:S02]  /*25b0*/  UISETP.NE.AND UP2, UPT, UR20, 0x1, UPT ;  /* 0x000000011400788c */ /* 0x010fe4000bf45270 */
[----:B------:R-:W-:Y:S02]  /*25c0*/  USHF.R.U32.HI UR4, URZ, UR17, UR4 ;  /* 0x00000011ff047299 */ /* 0x000fe40008011604 */
[----:B------:R-:W-:-:S02]  /*25d0*/  USEL UR5, UR38, UR10, !UP0 ;  /* 0x0000000a26057287 */ /* 0x000fc4000c000000 */
[----:B------:R-:W-:Y:S02]  /*25e0*/  USEL UR7, UR39, UR4, !UP2 ;  /* 0x0000000427077287 */ /* 0x000fe4000d000000 */
[----:B-1----:R-:W-:Y:S01]  /*25f0*/  UIMAD.WIDE.U32 UR10, UR5, UR8, URZ ;  /* 0x00000008050a72a5 */ /* 0x002fe2000f8e00ff */
[----:B------:R-:W-:Y:S01]  /*2600*/  UMOV UR4, UR23 ;  /* 0x0000001700047c82 */ /* 0x000fe20008000000 */
[----:B------:R-:W-:Y:S02]  /*2610*/  UIMAD.WIDE.U32 UR14, UR37, UR16, URZ ;  /* 0x00000010250e72a5 */ /* 0x000fe4000f8e00ff */
[----:B------:R-:W-:-:S03]  /*2620*/  UIMAD.WIDE.U32 UR22, UR7, UR8, URZ ;  /* 0x00000008071672a5 */ /* 0x000fc6000f8e00ff */
[----:B------:R-:W-:Y:S01]  /*2630*/  UMOV UR10, UR11 ;  /* 0x0000000b000a7c82 */ /* 0x000fe20008000000 */
[----:B------:R-:W-:Y:S02]  /*2640*/  USHF.R.U32.HI UR4, URZ, UR12, UR4 ;  /* 0x0000000cff047299 */ /* 0x000fe40008011604 */
[----:B------:R-:W-:Y:S01]  /*2650*/  @UP3 USHF.R.U32.HI UR5, URZ, UR9, UR10 ;  /* 0x00000009ff053299 */ /* 0x000fe2000801160a */
[----:B------:R-:W-:Y:S01]  /*2660*/  UMOV UR14, UR15 ;  /* 0x0000000f000e7c82 */ /* 0x000fe20008000000 */
[----:B------:R-:W-:Y:S01]  /*2670*/  UMOV UR22, UR23 ;  /* 0x0000001700167c82 */ /* 0x000fe20008000000 */
[----:B------:R-:W-:Y:S02]  /*2680*/  USHF.R.U32.HI UR17, URZ, UR17, UR14 ;  /* 0x00000011ff117299 */ /* 0x000fe4000801160e */
[----:B------:R-:W-:Y:S02]  /*2690*/  USEL UR4, UR31, UR4, !UP0 ;  /* 0x000000041f047287 */ /* 0x000fe4000c000000 */
[----:B------:R-:W-:-:S02]  /*26a0*/  @UP3 USHF.R.U32.HI UR7, URZ, UR9, UR22 ;  /* 0x00000009ff073299 */ /* 0x000fc40008011616 */
[----:B------:R-:W-:Y:S02]  /*26b0*/  UIMAD UR10, UR45, UR5, URZ ;  /* 0x000000052d0a72a4 */ /* 0x000fe4000f8e02ff */
[----:B------:R-:W-:Y:S02]  /*26c0*/  USEL UR5, UR37, UR17, !UP2 ;  /* 0x0000001125057287 */ /* 0x000fe4000d000000 */
[----:B------:R-:W-:Y:S02]  /*26d0*/  UIMAD UR12, UR45, UR7, URZ ;  /* 0x000000072d0c72a4 */ /* 0x000fe4000f8e02ff */
[----:B------:R-:W-:Y:S02]  /*26e0*/  UISETP.GE.AND UP0, UPT, UR4, UR10, UPT ;  /* 0x0000000a0400728c */ /* 0x000fe4000bf06270 */
[----:B------:R-:W-:Y:S02]  /*26f0*/  UIMAD.WIDE.U32 UR10, UR4, UR8, URZ ;  /* 0x00000008040a72a5 */ /* 0x000fe4000f8e00ff */
[----:B------:R-:W-:-:S02]  /*2700*/  UISETP.GE.OR UP0, UPT, UR5, UR12, UP0 ;  /* 0x0000000c0500728c */ /* 0x000fc40008706670 */
[----:B------:R-:W-:Y:S02]  /*2710*/  UIMAD.WIDE.U32 UR14, UR5, UR8, URZ ;  /* 0x00000008050e72a5 */ /* 0x000fe4000f8e00ff */
[----:B------:R-:W-:Y:S01]  /*2720*/  UIADD3 UR12, UPT, UPT, -UR5, URZ, URZ ;  /* 0x000000ff050c7290 */ /* 0x000fe2000fffe1ff */
[----:B------:R-:W-:Y:S01]  /*2730*/  UMOV UR10, UR11 ;  /* 0x0000000b000a7c82 */ /* 0x000fe20008000000 */
[----:B------:R-:W-:Y:S02]  /*2740*/  UIADD3 UR11, UPT, UPT, -UR4, URZ, URZ ;  /* 0x000000ff040b7290 */ /* 0x000fe4000fffe1ff */
[----:B------:R-:W-:-:S03]  /*2750*/  USHF.R.U32.HI UR10, URZ, UR9, UR10 ;  /* 0x00000009ff0a7299 */ /* 0x000fc6000801160a */
[----:B------:R-:W-:Y:S01]  /*2760*/  @!UP0 UMOV UR8, UR15 ;  /* 0x0000000f00088c82 */ /* 0x000fe20008000000 */
[----:B------:R-:W-:Y:S02]  /*2770*/  UIMAD UR11, UR18, UR11, UR31 ;  /* 0x0000000b120b72a4 */ /* 0x000fe4000f8e021f */
[----:B------:R-:W-:Y:S02]  /*2780*/  USEL UR10, UR4, UR10, !UP3 ;  /* 0x0000000a040a7287 */ /* 0x000fe4000d800000 */
[----:B------:R-:W-:Y:S02]  /*2790*/  @!UP0 USHF.R.U32.HI UR8, URZ, UR9, UR8 ;  /* 0x00000009ff088299 */ /* 0x000fe40008011608 */
[----:B------:R-:W-:Y:S02]  /*27a0*/  UIADD3 UR9, UPT, UPT, -UR10, URZ, URZ ;  /* 0x000000ff0a097290 */ /* 0x000fe4000fffe1ff */
[----:B------:R-:W-:Y:S02]  /*27b0*/  @!UP0 USEL UR8, UR5, UR8, !UP3 ;  /* 0x0000000805088287 */ /* 0x000fe4000d800000 */
[----:B------:R-:W-:-:S02]  /*27c0*/  UIMAD UR9, UR45, UR9, UR4 ;  /* 0x000000092d0972a4 */ /* 0x000fc4000f8e0204 */
[----:B------:R-:W-:Y:S02]  /*27d0*/  @!UP0 UIADD3 UR10, UPT, UPT, UR10, -UR8, URZ ;  /* 0x800000080a0a8290 */ /* 0x000fe4000fffe0ff */
[----:B------:R-:W-:Y:S02]  /*27e0*/  @!UP0 UIMAD UR8, UR9, UR7, UR8 ;  /* 0x00000007090882a4 */ /* 0x000fe4000f8e0208 */
[----:B------:R-:W-:Y:S02]  /*27f0*/  @!UP0 UIMAD UR4, UR45, UR10, UR5 ;  /* 0x0000000a2d0482a4 */ /* 0x000fe4000f8e0205 */
[----:B------:R-:W-:Y:S02]  /*2800*/  UIMAD UR7, UR20, UR12, UR37 ;  /* 0x0000000c140772a4 */ /* 0x000fe4000f8e0225 */
[----:B------:R-:W-:Y:S01]  /*2810*/  UIMAD UR31, UR4, UR18, UR11 ;  /* 0x00000012041f72a4 */ /* 0x000fe2000f8e020b */
[----:B------:R-:W-:Y:S02]  /*2820*/  @!UP0 UMOV UR5, UR8 ;  /* 0x0000000800058c82 */ /* 0x000fe40008000000 */
[----:B------:R-:W-:-:S12]  /*2830*/  UIMAD UR37, UR5, UR20, UR7 ;  /* 0x00000014052572a4 */ /* 0x000fd8000f8e0207 */
.L_x_40:
[----:B------:R-:W2:Y:S02]  /*2840*/  LDCU UR4, c[0x0][0xb30] ;  /* 0x00016600ff0477ac */ /* 0x000ea40008000800 */
[----:B--2---:R-:W-:-:S09]  /*2850*/  UISETP.NE.AND UP0, UPT, UR4, 0x1, UPT ;  /* 0x000000010400788c */ /* 0x004fd2000bf05270 */
[----:B------:R-:W-:Y:S05]  /*2860*/  BRA.U UP0, `(.L_x_41) ;  /* 0x0000000100447547 */ /* 0x000fea000b800000 */
[----:B------:R-:W2:Y:S01]  /*2870*/  LDCU.128 UR16, c[0x0][0xb10] ;  /* 0x00016200ff1077ac */ /* 0x000ea20008000c00 */
[----:B------:R-:W3:Y:S01]  /*2880*/  LDCU UR10, c[0x0][0xb0c] ;  /* 0x00016180ff0a77ac */ /* 0x000ee20008000800 */
[----:B------:R-:W4:Y:S01]  /*2890*/  LDCU UR7, c[0x0][0xb20] ;  /* 0x00016400ff0777ac */ /* 0x000f220008000800 */
[----:B--2---:R-:W-:Y:S02]  /*28a0*/  UIMAD.WIDE.U32 UR8, UR37, UR16, URZ ;  /* 0x00000010250872a5 */ /* 0x004fe4000f8e00ff */
[----:B------:R-:W-:Y:S02]  /*28b0*/  UIMAD.WIDE.U32 UR4, UR31, UR19, URZ ;  /* 0x000000131f0472a5 */ /* 0x000fe4000f8e00ff */
[----:B---3--:R-:W-:Y:S02]  /*28c0*/  UISETP.NE.AND UP2, UPT, UR10, 0x1, UPT ;  /* 0x000000010a00788c */ /* 0x008fe4000bf45270 */
[----:B------:R-:W-:Y:S01]  /*28d0*/  UISETP.NE.AND UP0, UPT, UR18, 0x1, UPT ;  /* 0x000000011200788c */ /* 0x000fe2000bf05270 */
[----:B------:R-:W-:-:S02]  /*28e0*/  UMOV UR8, UR9 ;  /* 0x0000000900087c82 */ /* 0x000fc40008000000 */
[----:B------:R-:W-:Y:S01]  /*28f0*/  UMOV UR4, UR5 ;  /* 0x0000000500047c82 */ /* 0x000fe20008000000 */
[----:B------:R-:W-:Y:S02]  /*2900*/  USHF.R.U32.HI UR17, URZ, UR17, UR8 ;  /* 0x00000011ff117299 */ /* 0x000fe40008011608 */
[----:B----4-:R-:W-:Y:S02]  /*2910*/  USHF.R.U32.HI UR4, URZ, UR7, UR4 ;  /* 0x00000007ff047299 */ /* 0x010fe40008011604 */
[----:B------:R-:W-:Y:S02]  /*2920*/  USEL UR5, UR37, UR17, !UP2 ;  /* 0x0000001125057287 */ /* 0x000fe4000d000000 */
[----:B------:R-:W-:-:S04]  /*2930*/  USEL UR4, UR31, UR4, !UP0 ;  /* 0x000000041f047287 */ /* 0x000fc8000c000000 */
[----:B------:R-:W-:Y:S02]  /*2940*/  UIADD3 UR7, UPT, UPT, UR5, -UR4, URZ ;  /* 0x8000000405077290 */ /* 0x000fe4000fffe0ff */
[----:B------:R-:W-:Y:S02]  /*2950*/  UIADD3 UR4, UPT, UPT, -UR5, UR4, URZ ;  /* 0x0000000405047290 */ /* 0x000fe4000fffe1ff */
[----:B------:R-:W-:Y:S02]  /*2960*/  UIMAD UR31, UR7, UR18, UR31 ;  /* 0x00000012071f72a4 */ /* 0x000fe4000f8e021f */
[----:B------:R-:W-:-:S12]  /*2970*/  UIMAD UR37, UR4, UR10, UR37 ;  /* 0x0000000a042572a4 */ /* 0x000fd8000f8e0225 */
.L_x_41:
[----:B------:R-:W-:Y:S01]  /*2980*/  VIADD R11, R11, 0x1 ;  /* 0x000000010b0b7836 */ /* 0x000fe20000000000 */
[----:B------:R-:W-:Y:S02]  /*2990*/  R2UR UR5, R83 ;  /* 0x00000000530572ca */ /* 0x000fe400000e0000 */
[----:B------:R-:W-:Y:S02]  /*29a0*/  R2UR UR4, R82 ;  /* 0x00000000520472ca */ /* 0x000fe400000e0000 */
[C---:B------:R-:W-:Y:S02]  /*29b0*/  ISETP.NE.AND P0, PT, R11.reuse, 0x2, PT ;  /* 0x000000020b00780c */ /* 0x040fe40003f05270 */
[----:B------:R-:W-:Y:S02]  /*29c0*/  PLOP3.LUT P1, PT, PT, PT, PT, 0x80, 0x8 ;  /* 0x000000000008781c */ /* 0x000fe40003f2f070 */
[----:B------:R-:W-:Y:S02]  /*29d0*/  SEL R3, RZ, 0x1, P0 ;  /* 0x00000001ff037807 */ /* 0x000fe40000000000 */
[----:B------:R-:W-:-:S02]  /*29e0*/  SEL R11, R11, RZ, P0 ;  /* 0x000000ff0b0b7207 */ /* 0x000fc40000000000 */
[----:B------:R-:W-:Y:S01]  /*29f0*/  LOP3.LUT R10, R10, R3, RZ, 0x3c, !PT ;  /* 0x000000030a0a7212 */ /* 0x000fe200078e3cff */
[----:B------:R-:W-:Y:S02]  /*2a00*/  UIADD3 UR20, UPT, UPT, UR37, UR5, URZ ;  /* 0x0000000525147290 */ /* 0x000fe4000fffe0ff */
[----:B------:R-:W-:Y:S01]  /*2a10*/  UIADD3 UR32, UPT, UPT, UR31, UR4, URZ ;  /* 0x000000041f207290 */ /* 0x000fe2000fffe0ff */
[----:B------:R-:W-:Y:S11]  /*2a20*/  BRA.U UP1, `(.L_x_42) ;  /* 0xfffffff101387547 */ /* 0x000ff6000b83ffff */
[----:B------:R-:W-:Y:S01]  /*2a30*/  UIADD3 UR13, UPT, UPT, UR13, 0x40, URZ ;  /* 0x000000400d0d7890 */ /* 0x000fe2000fffe0ff */
[----:B------:R-:W-:-:S03]  /*2a40*/  SHF.L.U32 R3, R12, 0x1f, RZ ;  /* 0x0000001f0c037819 */ /* 0x000fc600000006ff */
[----:B------:R-:W-:-:S09]  /*2a50*/  ULEA UR4, UR6, UR13, 0x3 ;  /* 0x0000000d06047291 */ /* 0x000fd2000f8e18ff */
[----:B------:R-:W2:Y:S02]  /*2a60*/  SYNCS.PHASECHK.TRANS64.TRYWAIT P0, [UR4], R3 ;  /* 0x00000003ff0075a7 */ /* 0x000ea40008001104 */
[----:B--2---:R-:W-:Y:S05]  /*2a70*/  @!P0 BRA `(.L_x_43) ;  /* 0x0000007400f88947 */ /* 0x004fea0003800000 */
.L_x_158:
[----:B------:R-:W-:-:S04]  /*2a80*/  UIADD3 UR4, UPT, UPT, UR6, 0x1, URZ ;  /* 0x0000000106047890 */ /* 0x000fc8000fffe0ff */
[----:B------:R-:W-:-:S04]  /*2a90*/  UISETP.NE.AND UP0, UPT, UR4, 0x8, UPT ;  /* 0x000000080400788c */ /* 0x000fc8000bf05270 */
[----:B------:R-:W-:Y:S02]  /*2aa0*/  USEL UR6, URZ, 0x1, UP0 ;  /* 0x00000001ff067887 */ /* 0x000fe40008000000 */
[----:B------:R-:W-:-:S04]  /*2ab0*/  USEL UR4, UR4, URZ, UP0 ;  /* 0x000000ff04047287 */ /* 0x000fc80008000000 */
[----:B------:R-:W-:Y:S01]  /*2ac0*/  ULEA UR5, UR4, UR13, 0x3 ;  /* 0x0000000d04057291 */ /* 0x000fe2000f8e18ff */
[----:B------:R-:W-:-:S04]  /*2ad0*/  LOP3.LUT R2, R12, UR6, RZ, 0x3c, !PT ;  /* 0x000000060c027c12 */ /* 0x000fc8000f8e3cff */
[----:B-1----:R-:W-:-:S04]  /*2ae0*/  SHF.L.U32 R3, R2, 0x1f, RZ ;  /* 0x0000001f02037819 */ /* 0x002fc800000006ff */
[----:B------:R-:W1:Y:S02]  /*2af0*/  SYNCS.PHASECHK.TRANS64.TRYWAIT P0, [UR5], R3 ;  /* 0x00000003ff0075a7 */ /* 0x000e640008001105 */
[----:B-1----:R-:W-:Y:S05]  /*2b00*/  @!P0 BRA `(.L_x_44) ;  /* 0x0000007400ec8947 */ /* 0x002fea0003800000 */
.L_x_160:
        /* <DEDUP_REMOVED lines=9> */
.L_x_162:
        /* <DEDUP_REMOVED lines=9> */
.L_x_164:
        /* <DEDUP_REMOVED lines=9> */
.L_x_166:
        /* <DEDUP_REMOVED lines=9> */
.L_x_168:
        /* <DEDUP_REMOVED lines=9> */
.L_x_170:
[----:B------:R-:W-:-:S04]  /*2de0*/  UIADD3 UR4, UPT, UPT, UR4, 0x1, URZ ;  /* 0x0000000104047890 */ /* 0x000fc8000fffe0ff */
[----:B------:R-:W-:-:S04]  /*2df0*/  UISETP.NE.AND UP0, UPT, UR4, 0x8, UPT ;  /* 0x000000080400788c */ /* 0x000fc8000bf05270 */
[----:B------:R-:W-:Y:S02]  /*2e00*/  USEL UR5, URZ, 0x1, UP0 ;  /* 0x00000001ff057887 */ /* 0x000fe40008000000 */
[----:B------:R-:W-:-:S04]  /*2e10*/  USEL UR4, UR4, URZ, UP0 ;  /* 0x000000ff04047287 */ /* 0x000fc80008000000 */
[----:B------:R-:W-:Y:S01]  /*2e20*/  ULEA UR4, UR4, UR13, 0x3 ;  /* 0x0000000d04047291 */ /* 0x000fe2000f8e18ff */
[----:B-1----:R-:W-:-:S04]  /*2e30*/  LOP3.LUT R3, R2, UR5, RZ, 0x3c, !PT ;  /* 0x0000000502037c12 */ /* 0x002fc8000f8e3cff */
[----:B------:R-:W-:Y:S01]  /*2e40*/  SHF.L.U32 R3, R3, 0x1f, RZ ;  /* 0x0000001f03037819 */ /* 0x000fe200000006ff */
[----:B------:R-:W-:-:S07]  /*2e50*/  IMAD.U32 R0, RZ, RZ, UR4 ;  /* 0x00000004ff007e24 */ /* 0x000fce000f8e00ff */
.L_x_50:
[----:B-1----:R1:W2:Y:S02]  /*2e60*/  SYNCS.PHASECHK.TRANS64.TRYWAIT P0, [R0+URZ], R3 ;  /* 0x00000003000075a7 */ /* 0x0022a400080011ff */
[----:B--2---:R-:W-:Y:S05]  /*2e70*/  @!P0 NANOSLEEP.SYNCS 0x989680 ;  /* 0x009896800000895d */ /* 0x004fea0003900000 */
[----:B------:R-:W2:Y:S02]  /*2e80*/  @!P0 SYNCS.PHASECHK.TRANS64 P0, [R0+URZ], R3 ;  /* 0x00000003000085a7 */ /* 0x000ea400080010ff */
[----:B--2---:R-:W-:Y:S05]  /*2e90*/  @P0 EXIT ;  /* 0x000000000000094d */ /* 0x004fea0003800000 */
[----:B------:R-:W-:Y:S05]  /*2ea0*/  BRA `(.L_x_50) ;  /* 0xfffffffc00ec7947 */ /* 0x000fea000383ffff */
.L_x_22:
[----:B------:R-:W1:Y:S02]  /*2eb0*/  S2UR UR4, SR_CgaCtaId ;  /* 0x00000000000479c3 */ /* 0x000e640000008800 */
[----:B-1----:R-:W-:-:S04]  /*2ec0*/  UISETP.NE.AND UP0, UPT, UR4, URZ, UPT ;  /* 0x000000ff0400728c */ /* 0x002fc8000bf05270 */
[----:B------:R-:W-:-:S09]  /*2ed0*/  UISETP.NE.OR UP0, UPT, UR13, 0x1, UP0 ;  /* 0x000000010d00788c */ /* 0x000fd20008705670 */
[----:B------:R-:W-:Y:S05]  /*2ee0*/  BRA.U UP0, `(.L_x_51) ;  /* 0x00000005004c7547 */ /* 0x000fea000b800000 */
[----:B------:R-:W1:Y:S01]  /*2ef0*/  S2UR UR5, SR_CgaCtaId ;  /* 0x00000000000579c3 */ /* 0x000e620000008800 */
[----:B------:R-:W-:Y:S01]  /*2f00*/  UMOV UR4, 0x400 ;  /* 0x0000040000047882 */ /* 0x000fe20000000000 */
[----:B------:R-:W-:Y:S01]  /*2f10*/  ISETP.GE.U32.AND P2, PT, R3, 0x4, PT ;  /* 0x000000040300780c */ /* 0x000fe20003f46070 */
[----:B------:R-:W-:Y:S01]  /*2f20*/  IMAD.MOV.U32 R12, RZ, RZ, 0x1 ;  /* 0x00000001ff0c7424 */ /* 0x000fe200078e00ff */
[----:B------:R-:W-:Y:S02]  /*2f30*/  CS2R R10, SRZ ;  /* 0x00000000000a7805 */ /* 0x000fe4000001ff00 */
[----:B------:R-:W-:Y:S01]  /*2f40*/  CS2R R8, SRZ ;  /* 0x0000000000087805 */ /* 0x000fe2000001ff00 */
[----:B-1----:R-:W-:-:S03]  /*2f50*/  ULEA UR6, UR5, UR4, 0x18 ;  /* 0x0000000405067291 */ /* 0x002fc6000f8ec0ff */
[----:B------:R-:W-:-:S09]  /*2f60*/  UMOV UR5, URZ ;  /* 0x000000ff00057c82 */ /* 0x000fd20008000000 */
.L_x_55:
[----:B------:R-:W-:Y:S02]  /*2f70*/  LEA R0, R8, UR6, 0x3 ;  /* 0x0000000608007c11 */ /* 0x000fe4000f8e18ff */
[----:B------:R-:W-:-:S03]  /*2f80*/  SHF.L.U32 R5, R9, 0x1f, RZ ;  /* 0x0000001f09057819 */ /* 0x000fc600000006ff */
[----:B------:R-:W-:Y:S01]  /*2f90*/  VIADD R4, R0, 0x140 ;  /* 0x0000014000047836 */ /* 0x000fe20000000000 */
[----:B------:R-:W1:Y:S02]  /*2fa0*/  SYNCS.PHASECHK.TRANS64.TRYWAIT P0, [R0+URZ+0x130], R5 ;  /* 0x00013005000075a7 */ /* 0x000e6400080011ff */
[----:B-1----:R-:W-:Y:S05]  /*2fb0*/  @!P0 BRA `(.L_x_52) ;  /* 0x0000007400508947 */ /* 0x002fea0003800000 */
.L_x_171:
[----:B------:R-:W-:Y:S01]  /*2fc0*/  ULEA UR4, UR5, UR6, 0x3 ;  /* 0x0000000605047291 */ /* 0x000fe2000f8e18ff */
[----:B------:R-:W-:Y:S01]  /*2fd0*/  PRMT R4, RZ, 0x654, R4 ;  /* 0x00000654ff047816 */ /* 0x000fe20000000004 */
[----:B-1----:R-:W-:Y:S01]  /*2fe0*/  @!P2 IMAD.MOV.U32 R5, RZ, RZ, 0x10 ;  /* 0x00000010ff05a424 */ /* 0x002fe200078e00ff */
[----:B------:R-:W-:Y:S01]  /*2ff0*/  SHF.L.U32 R7, R12, 0x1f, RZ ;  /* 0x0000001f0c077819 */ /* 0x000fe200000006ff */
[----:B------:R-:W-:Y:S01]  /*3000*/  UIADD3 UR7, UPT, UPT, UR4, 0xd0, URZ ;  /* 0x000000d004077890 */ /* 0x000fe2000fffe0ff */
[----:B------:R1:W-:Y:S05]  /*3010*/  SYNCS.ARRIVE.TRANS64.RED.A1T0 RZ, [R4+URZ], RZ ;  /* 0x000000ff04ff79a7 */ /* 0x0003ea00081004ff */
[----:B------:R-:W-:Y:S01]  /*3020*/  IMAD.U32 R0, RZ, RZ, UR7 ;  /* 0x00000007ff007e24 */ /* 0x000fe2000f8e00ff */
[----:B------:R-:W2:Y:S04]  /*3030*/  SYNCS.PHASECHK.TRANS64.TRYWAIT P0, [UR4+0xe0], R7 ;  /* 0x0000e007ff0075a7 */ /* 0x000ea80008001104 */
[----:B------:R-:W-:Y:S01]  /*3040*/  PRMT R13, R3, 0x654, R0 ;  /* 0x00000654030d7816 */ /* 0x000fe20000000000 */
[----:B-12---:R-:W-:Y:S06]  /*3050*/  @!P0 BRA `(.L_x_53) ;  /* 0x00000074003c8947 */ /* 0x006fec0003800000 */
.L_x_173:
[----:B------:R-:W-:Y:S01]  /*3060*/  ULEA UR8, UR5, UR6, 0x4 ;  /* 0x0000000605087291 */ /* 0x000fe2000f8e20ff */
[----:B------:R-:W-:Y:S01]  /*3070*/  SEL R2, R13, R2, !P2 ;  /* 0x000000020d027207 */ /* 0x000fe20005000000 */
[----:B------:R-:W-:Y:S01]  /*3080*/  UIADD3 UR9, UPT, UPT, UR4, 0xd0, URZ ;  /* 0x000000d004097890 */ /* 0x000fe2000fffe0ff */
[----:B-1----:R-:W-:Y:S01]  /*3090*/  LEA R0, R11, UR6, 0x3 ;  /* 0x000000060b007c11 */ /* 0x002fe2000f8e18ff */
[----:B------:R-:W-:Y:S01]  /*30a0*/  UIADD3 UR8, UPT, UPT, UR8, 0x160, URZ ;  /* 0x0000016008087890 */ /* 0x000fe2000fffe0ff */
[----:B------:R1:W-:Y:S01]  /*30b0*/  @!P2 SYNCS.ARRIVE.TRANS64.RED RZ, [R2+URZ], R5 ;  /* 0x0000000502ffa9a7 */ /* 0x0003e200080004ff */
[----:B------:R-:W-:Y:S01]  /*30c0*/  UIADD3 UR4, UPT, UPT, UR5, 0x1, URZ ;  /* 0x0000000105047890 */ /* 0x000fe2000fffe0ff */
[----:B------:R-:W-:-:S03]  /*30d0*/  VIADD R8, R8, 0x1 ;  /* 0x0000000108087836 */ /* 0x000fc60000000000 */
[----:B------:R-:W-:Y:S02]  /*30e0*/  UISETP.NE.AND UP0, UPT, UR4, 0x2, UPT ;  /* 0x000000020400788c */ /* 0x000fe4000bf05270 */
[----:B------:R-:W-:Y:S01]  /*30f0*/  ISETP.NE.AND P0, PT, R8, 0x2, PT ;  /* 0x000000020800780c */ /* 0x000fe20003f05270 */
[----:B------:R-:W-:Y:S06]  /*3100*/  UGETNEXTWORKID.BROADCAST [UR8], [UR9] ;  /* 0x00000000080073ca */ /* 0x000fec0008000100 */
[----:B------:R-:W-:Y:S02]  /*3110*/  USEL UR7, URZ, 0x1, UP0 ;  /* 0x00000001ff077887 */ /* 0x000fe40008000000 */
[----:B------:R-:W-:-:S04]  /*3120*/  USEL UR5, UR4, URZ, UP0 ;  /* 0x000000ff04057287 */ /* 0x000fc80008000000 */
[----:B------:R-:W-:Y:S02]  /*3130*/  LOP3.LUT R12, R12, UR7, RZ, 0x3c, !PT ;  /* 0x000000070c0c7c12 */ /* 0x000fe4000f8e3cff */
[----:B-1----:R-:W-:-:S04]  /*3140*/  SHF.L.U32 R5, R10, 0x1f, RZ ;  /* 0x0000001f0a057819 */ /* 0x002fc800000006ff */
[----:B------:R-:W1:Y:S02]  /*3150*/  SYNCS.PHASECHK.TRANS64.TRYWAIT P1, [R0+URZ+0xd0], R5 ;  /* 0x0000d005000075a7 */ /* 0x000e6400080211ff */
[----:B-1----:R-:W-:Y:S05]  /*3160*/  @!P1 BRA `(.L_x_54) ;  /* 0x0000007400109947 */ /* 0x002fea0003800000 */
.L_x_174:
[C---:B------:R-:W-:Y:S01]  /*3170*/  LEA R4, R11.reuse, UR6, 0x4 ;  /* 0x000000060b047c11 */ /* 0x040fe2000f8e20ff */
[----:B-1----:R-:W-:Y:S01]  /*3180*/  VIADD R0, R0, 0xe0 ;  /* 0x000000e000007836 */ /* 0x002fe20000000000 */
[----:B------:R-:W-:Y:S01]  /*3190*/  SEL R8, R8, RZ, P0 ;  /* 0x000000ff08087207 */ /* 0x000fe20000000000 */
[----:B------:R-:W-:-:S03]  /*31a0*/  VIADD R11, R11, 0x1 ;  /* 0x000000010b0b7836 */ /* 0x000fc60000000000 */
[----:B------:R-:W1:Y:S01]  /*31b0*/  LDS.128 R4, [R4+0x160] ;  /* 0x0001600004047984 */ /* 0x000e620000000c00 */
[----:B------:R-:W-:Y:S02]  /*31c0*/  PRMT R0, RZ, 0x654, R0 ;  /* 0x00000654ff007816 */ /* 0x000fe40000000000 */
[C---:B------:R-:W-:Y:S01]  /*31d0*/  ISETP.NE.AND P1, PT, R11.reuse, 0x2, PT ;  /* 0x000000020b00780c */ /* 0x040fe20003f25270 */
[----:B------:R-:W-:Y:S01]  /*31e0*/  @!PT LDS RZ, [RZ] ;  /* 0x00000000fffff984 */ /* 0x000fe20000000800 */
[----:B------:R-:W-:Y:S01]  /*31f0*/  @!PT LDS RZ, [RZ] ;  /* 0x00000000fffff984 */ /* 0x000fe20000000800 */
[----:B------:R-:W-:Y:S01]  /*3200*/  @!PT LDS RZ, [RZ] ;  /* 0x00000000fffff984 */ /* 0x000fe20000000800 */
[----:B------:R-:W-:Y:S01]  /*3210*/  @!PT LDS RZ, [RZ] ;  /* 0x00000000fffff984 */ /* 0x000fe20000000800 */
[----:B------:R2:W-:Y:S06]  /*3220*/  MEMBAR.ALL.CTA ;  /* 0x0000000000007992 */ /* 0x0005ec0000008000 */
[----:B--2---:R-:W2:Y:S01]  /*3230*/  FENCE.VIEW.ASYNC.S ;  /* 0x00000000000073c6 */ /* 0x004ea20000000000 */
[----:B------:R-:W-:Y:S01]  /*3240*/  SEL R11, R11, RZ, P1 ;  /* 0x000000ff0b0b7207 */ /* 0x000fe20000800000 */
[----:B--2---:R2:W-:Y:S01]  /*3250*/  SYNCS.ARRIVE.TRANS64.RED.A1T0 RZ, [R0+URZ], RZ ;  /* 0x000000ff00ff79a7 */ /* 0x0045e200081004ff */
[----:B-1----:R-:W-:-:S02]  /*3260*/  LOP3.LUT P3, RZ, R6, 0x1, RZ, 0xc0, !PT ;  /* 0x0000000106ff7812 */ /* 0x002fc4000786c0ff */
[----:B------:R-:W-:-:S04]  /*3270*/  SEL R5, RZ, 0x1, P1 ;  /* 0x00000001ff057807 */ /* 0x000fc80000800000 */
[----:B------:R-:W-:Y:S02]  /*3280*/  LOP3.LUT R10, R10, R5, RZ, 0x3c, !PT ;  /* 0x000000050a0a7212 */ /* 0x000fe400078e3cff */
[----:B--2---:R-:W-:-:S04]  /*3290*/  SEL R0, RZ, 0x1, P0 ;  /* 0x00000001ff007807 */ /* 0x004fc80000000000 */
[----:B------:R-:W-:Y:S01]  /*32a0*/  LOP3.LUT R9, R9, R0, RZ, 0x3c, !PT ;  /* 0x0000000009097212 */ /* 0x000fe200078e3cff */
[----:B------:R-:W-:Y:S06]  /*32b0*/  @P3 BRA `(.L_x_55) ;  /* 0xfffffffc002c3947 */ /* 0x000fec000383ffff */
[----:B------:R-:W-:Y:S01]  /*32c0*/  ULEA UR4, UR5, UR6, 0x3 ;  /* 0x0000000605047291 */ /* 0x000fe2000f8e18ff */
[----:B------:R-:W-:-:S08]  /*32d0*/  SHF.L.U32 R3, R12, 0x1f, RZ ;  /* 0x0000001f0c037819 */ /* 0x000fd000000006ff */
[----:B------:R-:W1:Y:S02]  /*32e0*/  SYNCS.PHASECHK.TRANS64 P0, [UR4+0xe0], R3 ;  /* 0x0000e003ff0075a7 */ /* 0x000e640008001004 */
[----:B-1----:R-:W-:Y:S05]  /*32f0*/  @P0 BRA `(.L_x_56) ;  /* 0x0000000000080947 */ /* 0x002fea0003800000 */
[----:B------:R-:W1:Y:S02]  /*3300*/  SYNCS.PHASECHK.TRANS64.TRYWAIT P0, [UR4+0xe0], R3 ;  /* 0x0000e003ff0075a7 */ /* 0x000e640008001104 */
[----:B-1----:R-:W-:Y:S05]  /*3310*/  @!P0 BRA `(.L_x_57) ;  /* 0x0000007000b88947 */ /* 0x002fea0003800000 */
.L_x_56:
[----:B------:R-:W-:-:S04]  /*3320*/  UIADD3 UR7, UPT, UPT, UR5, 0x1, URZ ;  /* 0x0000000105077890 */ /* 0x000fc8000fffe0ff */
[----:B------:R-:W-:-:S04]  /*3330*/  UISETP.NE.AND UP0, UPT, UR7, 0x2, UPT ;  /* 0x000000020700788c */ /* 0x000fc8000bf05270 */
[----:B------:R-:W-:Y:S02]  /*3340*/  USEL UR8, URZ, 0x1, UP0 ;  /* 0x00000001ff087887 */ /* 0x000fe40008000000 */
[----:B------:R-:W-:-:S04]  /*3350*/  USEL UR7, UR7, URZ, UP0 ;  /* 0x000000ff07077287 */ /* 0x000fc80008000000 */
[----:B------:R-:W-:Y:S01]  /*3360*/  ULEA UR7, UR7, UR6, 0x3 ;  /* 0x0000000607077291 */ /* 0x000fe2000f8e18ff */
[----:B-1----:R-:W-:-:S04]  /*3370*/  LOP3.LUT R3, R12, UR8, RZ, 0x3c, !PT ;  /* 0x000000080c037c12 */ /* 0x002fc8000f8e3cff */
[----:B------:R-:W-:-:S04]  /*3380*/  SHF.L.U32 R0, R3, 0x1f, RZ ;  /* 0x0000001f03007819 */ /* 0x000fc800000006ff */
[----:B------:R-:W1:Y:S02]  /*3390*/  SYNCS.PHASECHK.TRANS64 P0, [UR7+0xe0], R0 ;  /* 0x0000e000ff0075a7 */ /* 0x000e640008001007 */
[----:B-1----:R-:W-:Y:S05]  /*33a0*/  @P0 EXIT ;  /* 0x000000000000094d */ /* 0x002fea0003800000 */
[----:B------:R-:W-:Y:S02]  /*33b0*/  SHF.L.U32 R3, R3, 0x1f, RZ ;  /* 0x0000001f03037819 */ /* 0x000fe400000006ff */
[----:B------:R-:W-:-:S07]  /*33c0*/  MOV R0, UR7 ;  /* 0x0000000700007c02 */ /* 0x000fce0008000f00 */
.L_x_58:
[----:B-1----:R1:W2:Y:S02]  /*33d0*/  SYNCS.PHASECHK.TRANS64.TRYWAIT P0, [R0+URZ+0xe0], R3 ;  /* 0x0000e003000075a7 */ /* 0x0022a400080011ff */
[----:B--2---:R-:W-:Y:S05]  /*33e0*/  @!P0 NANOSLEEP.SYNCS 0x989680 ;  /* 0x009896800000895d */ /* 0x004fea0003900000 */
[----:B------:R-:W2:Y:S02]  /*33f0*/  @!P0 SYNCS.PHASECHK.TRANS64 P0, [R0+URZ+0xe0], R3 ;  /* 0x0000e003000085a7 */ /* 0x000ea400080010ff */
[----:B--2---:R-:W-:Y:S05]  /*3400*/  @P0 EXIT ;  /* 0x000000000000094d */ /* 0x004fea0003800000 */
[----:B------:R-:W-:Y:S05]  /*3410*/  BRA `(.L_x_58) ;  /* 0xfffffffc00ec7947 */ /* 0x000fea000383ffff */
.L_x_51:
[----:B------:R-:W-:Y:S05]  /*3420*/  BRA.U UP4, `(.L_x_59) ;  /* 0x0000001104dc7547 */ /* 0x000fea000b800000 */
[----:B------:R-:W1:Y:S01]  /*3430*/  S2UR UR7, SR_CgaCtaId ;  /* 0x00000000000779c3 */ /* 0x000e620000008800 */
[----:B------:R-:W-:Y:S01]  /*3440*/  UMOV UR4, 0x40 ;  /* 0x0000004000047882 */ /* 0x000fe20000000000 */
[----:B------:R-:W-:Y:S01]  /*3450*/  NOP ;  /* 0x0000000000007918 */ /* 0x000fe20000000000 */
[----:B------:R-:W-:Y:S01]  /*3460*/  UMOV UR6, 0x400 ;  /* 0x0000040000067882 */ /* 0x000fe20000000000 */
[----:B-1----:R-:W-:Y:S02]  /*3470*/  ULEA UR5, UR7, UR4, 0x18 ;  /* 0x0000000407057291 */ /* 0x002fe4000f8ec0ff */
[----:B------:R-:W-:-:S07]  /*3480*/  ULEA UR6, UR7, UR6, 0x18 ;  /* 0x0000000607067291 */ /* 0x000fce000f8ec0ff */
[----:B------:R-:W1:Y:S02]  /*3490*/  LDS.U8 R3, [UR5+0x1c] ;  /* 0x00001c05ff037984 */ /* 0x000e640008000000 */
[----:B-1----:R-:W-:-:S13]  /*34a0*/  ISETP.NE.AND P0, PT, R3, RZ, PT ;  /* 0x000000ff0300720c */ /* 0x002fda0003f05270 */
[----:B------:R-:W-:Y:S05]  /*34b0*/  @P0 BRA `(.L_x_60) ;  /* 0x0000000400080947 */ /* 0x000fea0003800000 */
[----:B------:R-:W-:Y:S02]  /*34c0*/  UISETP.NE.U32.AND UP1, UPT, UR47, 0x1, UPT ;  /* 0x000000012f00788c */ /* 0x000fe4000bf25070 */
[----:B------:R-:W-:-:S07]  /*34d0*/  UIADD3 UR7, UPT, UPT, UR5, 0x8, URZ ;  /* 0x0000000805077890 */ /* 0x000fce000fffe0ff */
[----:B------:R-:W-:Y:S05]  /*34e0*/  BRA.U !UP1, `(.L_x_61) ;  /* 0x00000001099c7547 */ /* 0x000fea000b800000 */
[----:B------:R-:W-:Y:S01]  /*34f0*/  ELECT P0, URZ, PT ;  /* 0x0000000000ff782f */ /* 0x000fe20003800000 */
[----:B------:R-:W-:-:S12]  /*3500*/  BSSY B0, `(.L_x_61) ;  /* 0x0000025000007945 */ /* 0x000fd80003800000 */
[----:B------:R-:W-:Y:S05]  /*3510*/  @!P0 BRA `(.L_x_62) ;  /* 0x00000000008c8947 */ /* 0x000fea0003800000 */
[----:B------:R-:W-:-:S05]  /*3520*/  UMOV UR4, 0x10 ;  /* 0x0000001000047882 */ /* 0x000fca0000000000 */
[----:B------:R-:W-:Y:S04]  /*3530*/  DEPBAR.LE SB1, 0x36 ;  /* 0x00009d800000791a */ /* 0x000fe80000000000 */
[----:B------:R-:W1:Y:S02]  /*3540*/  UTCATOMSWS.2CTA.FIND_AND_SET.ALIGN UP0, UR4, UR4 ;  /* 0x00000004000475e3 */ /* 0x000e640008200800 */
[----:B-1----:R-:W-:Y:S01]  /*3550*/  MOV R10, UR4 ;  /* 0x00000004000a7c02 */ /* 0x002fe20008000f00 */
[----:B------:R-:W-:Y:S06]  /*3560*/  BRA.U UP0, `(.L_x_63) ;  /* 0x0000000100187547 */ /* 0x000fec000b800000 */
.L_x_64:
[----:B------:R-:W-:Y:S05]  /*3570*/  NANOSLEEP 0x64 ;  /* 0x000000640000795d */ /* 0x000fea0003800000 */
[----:B------:R-:W-:-:S05]  /*3580*/  UMOV UR4, 0x10 ;  /* 0x0000001000047882 */ /* 0x000fca0000000000 */
[----:B------:R-:W-:Y:S04]  /*3590*/  DEPBAR.LE SB1, 0x36 ;  /* 0x00009d800000791a */ /* 0x000fe80000000000 */
[----:B------:R-:W1:Y:S02]  /*35a0*/  UTCATOMSWS.2CTA.FIND_AND_SET.ALIGN UP0, UR4, UR4 ;  /* 0x00000004000475e3 */ /* 0x000e640008200800 */
[----:B-1----:R-:W-:Y:S01]  /*35b0*/  MOV R10, UR4 ;  /* 0x00000004000a7c02 */ /* 0x002fe20008000f00 */
[----:B------:R-:W-:Y:S05]  /*35c0*/  BRA.U !UP0, `(.L_x_64) ;  /* 0xfffffffd08e87547 */ /* 0x000fea000b83ffff */
.L_x_63:
[----:B------:R-:W1:Y:S01]  /*35d0*/  LDS R6, [UR5+0x10] ;  /* 0x00001005ff067984 */ /* 0x000e620008000800 */
[----:B------:R-:W-:Y:S01]  /*35e0*/  IMAD.U32 R3, RZ, RZ, UR6 ;  /* 0x00000006ff037e24 */ /* 0x000fe2000f8e00ff */
[----:B------:R-:W-:-:S03]  /*35f0*/  MOV R4, UR46 ;  /* 0x0000002e00047c02 */ /* 0x000fc60008000f00 */
[----:B------:R-:W-:Y:S01]  /*3600*/  VIADD R3, R3, 0x180 ;  /* 0x0000018003037836 */ /* 0x000fe20000000000 */
[----:B-1----:R-:W-:-:S04]  /*3610*/  SHF.L.U32 R6, R6, 0x1f, RZ ;  /* 0x0000001f06067819 */ /* 0x002fc800000006ff */
[----:B------:R-:W1:Y:S02]  /*3620*/  SYNCS.PHASECHK.TRANS64.TRYWAIT P0, [UR5+0x8], R6 ;  /* 0x00000806ff0075a7 */ /* 0x000e640008001105 */
[----:B-1----:R-:W-:Y:S05]  /*3630*/  @P0 BRA `(.L_x_65) ;  /* 0x0000000000080947 */ /* 0x002fea0003800000 */
[----:B------:R-:W1:Y:S02]  /*3640*/  SYNCS.PHASECHK.TRANS64.TRYWAIT P0, [UR5+0x8], R6 ;  /* 0x00000806ff0075a7 */ /* 0x000e640008001105 */
[----:B-1----:R-:W-:Y:S05]  /*3650*/  @!P0 BRA `(.L_x_66) ;  /* 0x0000007000008947 */ /* 0x002fea0003800000 */
.L_x_65:
[----:B------:R-:W-:Y:S01]  /*3660*/  PRMT R4, R4, 0x654, R3 ;  /* 0x0000065404047816 */ /* 0x000fe20000000003 */
[----:B------:R-:W-:Y:S01]  /*3670*/  HFMA2 R3, -RZ, RZ, 0, 5.9604644775390625e-08 ;  /* 0x00000001ff037431 */ /* 0x000fe200000001ff */
[----:B------:R-:W-:Y:S01]  /*3680*/  UPRMT UR4, UR46, 0x654, UR7 ;  /* 0x000006542e047896 */ /* 0x000fe20008000007 */
[----:B------:R-:W-:Y:S02]  /*3690*/  IMAD.MOV.U32 R7, RZ, RZ, 0xffff ;  /* 0x0000ffffff077424 */ /* 0x000fe400078e00ff */
[----:B-1----:R-:W-:Y:S02]  /*36a0*/  IMAD.MOV.U32 R6, RZ, RZ, 0x4 ;  /* 0x00000004ff067424 */ /* 0x002fe400078e00ff */
[----:B------:R-:W-:Y:S01]  /*36b0*/  IMAD.SHL.U32 R9, R10, 0x20, RZ ;  /* 0x000000200a097824 */ /* 0x000fe200078e00ff */
[----:B------:R-:W-:Y:S02]  /*36c0*/  MOV R5, UR4 ;  /* 0x0000000400057c02 */ /* 0x000fe40008000f00 */
[-C--:B------:R-:W-:Y:S01]  /*36d0*/  SHF.L.U32 R8, R7, R10.reuse, RZ ;  /* 0x0000000a07087219 */ /* 0x080fe200000006ff */
[----:B------:R1:W-:Y:S01]  /*36e0*/  SYNCS.ARRIVE.TRANS64.RED RZ, [UR4], R6 ;  /* 0x00000006ffff79a7 */ /* 0x0003e20008000404 */
[----:B------:R-:W-:Y:S01]  /*36f0*/  SHF.L.U32 R7, R3, R10, RZ ;  /* 0x0000000a03077219 */ /* 0x000fe200000006ff */
[----:B------:R1:W-:Y:S04]  /*3700*/  STS [UR6+0x180], R9 ;  /* 0x00018009ff007988 */ /* 0x0003e80008000806 */
[----:B------:R1:W-:Y:S04]  /*3710*/  STAS [R4.64], R10 ;  /* 0x0000000a04007dbd */ /* 0x0003e8000c0008ff */
[----:B------:R1:W-:Y:S04]  /*3720*/  ATOMS.OR RZ, [UR5+0x14], R8 ;  /* 0x00001408ffff798c */ /* 0x0003e8000b000005 */
[----:B------:R1:W-:Y:S04]  /*3730*/  ATOMS.OR RZ, [UR5+0x18], R7 ;  /* 0x00001807ffff798c */ /* 0x0003e8000b000005 */
[----:B------:R1:W-:Y:S02]  /*3740*/  ATOMS.XOR RZ, [UR5+0x10], R3 ;  /* 0x00001003ffff798c */ /* 0x0003e4000b800005 */
.L_x_62:
[----:B------:R-:W-:Y:S05]  /*3750*/  BSYNC B0 ;  /* 0x0000000000007941 */ /* 0x000fea0003800000 */
.L_x_61:
[----:B------:R-:W-:Y:S05]  /*3760*/  BRA.U UP1, `(.L_x_67) ;  /* 0x00000001016c7547 */ /* 0x000fea000b800000 */
[----:B------:R-:W-:-:S03]  /*3770*/  UMOV UR4, 0xffffffff ;  /* 0xffffffff00047882 */ /* 0x000fc60000000000 */
[----:B------:R-:W-:Y:S05]  /*3780*/  BRA.DIV UR4, `(.L_x_68) ;  /* 0x0000006e04cc7947 */ /* 0x000fea000b800000 */
[----:B------:R-:W-:-:S13]  /*3790*/  ELECT P0, URZ, PT ;  /* 0x0000000000ff782f */ /* 0x000fda0003800000 */
.L_x_178:
[----:B------:R-:W-:Y:S05]  /*37a0*/  @!P0 BRA `(.L_x_67) ;  /* 0x00000000005c8947 */ /* 0x000fea0003800000 */
[----:B-1----:R-:W1:Y:S02]  /*37b0*/  LDS R4, [UR5+0x10] ;  /* 0x00001005ff047984 */ /* 0x002e640008000800 */
[----:B-1----:R-:W-:-:S04]  /*37c0*/  SHF.L.U32 R4, R4, 0x1f, RZ ;  /* 0x0000001f04047819 */ /* 0x002fc800000006ff */
[----:B------:R-:W1:Y:S02]  /*37d0*/  SYNCS.PHASECHK.TRANS64.TRYWAIT P0, [UR5+0x8], R4 ;  /* 0x00000804ff0075a7 */ /* 0x000e640008001105 */
[----:B-1----:R-:W-:Y:S05]  /*37e0*/  @P0 BRA `(.L_x_69) ;  /* 0x0000000000080947 */ /* 0x002fea0003800000 */
[----:B------:R-:W1:Y:S02]  /*37f0*/  SYNCS.PHASECHK.TRANS64.TRYWAIT P0, [UR5+0x8], R4 ;  /* 0x00000804ff0075a7 */ /* 0x000e640008001105 */
[----:B-1----:R-:W-:Y:S05]  /*3800*/  @!P0 BRA `(.L_x_70) ;  /* 0x0000006c00d08947 */ /* 0x002fea0003800000 */
.L_x_69:
[----:B------:R-:W2:Y:S01]  /*3810*/  LDS R6, [UR6+0x180] ;  /* 0x00018006ff067984 */ /* 0x000ea20008000800 */
[----:B-1----:R-:W-:Y:S02]  /*3820*/  HFMA2 R3, -RZ, RZ, 0, 5.9604644775390625e-08 ;  /* 0x00000001ff037431 */ /* 0x002fe400000001ff */
[----:B------:R-:W-:Y:S01]  /*3830*/  IMAD.MOV.U32 R4, RZ, RZ, 0xffff ;  /* 0x0000ffffff047424 */ /* 0x000fe200078e00ff */
[----:B------:R-:W-:Y:S01]  /*3840*/  UPRMT UR4, UR46, 0x654, UR7 ;  /* 0x000006542e047896 */ /* 0x000fe20008000007 */
[----:B--2---:R-:W-:-:S03]  /*3850*/  IMAD.SHL.U32 R5, R6, 0x20, RZ ;  /* 0x0000002006057824 */ /* 0x004fc600078e00ff */
[-C--:B------:R-:W-:Y:S02]  /*3860*/  SHF.L.U32 R4, R4, R6.reuse, RZ ;  /* 0x0000000604047219 */ /* 0x080fe400000006ff */
[----:B------:R-:W-:Y:S01]  /*3870*/  SHF.L.U32 R6, R3, R6, RZ ;  /* 0x0000000603067219 */ /* 0x000fe200000006ff */
[----:B------:R2:W-:Y:S04]  /*3880*/  STS [UR6+0x180], R5 ;  /* 0x00018005ff007988 */ /* 0x0005e80008000806 */
[----:B------:R2:W-:Y:S04]  /*3890*/  ATOMS.OR RZ, [UR5+0x14], R4 ;  /* 0x00001404ffff798c */ /* 0x0005e8000b000005 */
[----:B------:R2:W-:Y:S01]  /*38a0*/  ATOMS.OR RZ, [UR5+0x18], R6 ;  /* 0x00001806ffff798c */ /* 0x0005e2000b000005 */
[----:B------:R-:W-:Y:S03]  /*38b0*/  SYNCS.ARRIVE.TRANS64.RED.A1T0 RZ, [UR4], RZ ;  /* 0x000000ffffff79a7 */ /* 0x000fe60008100404 */
[----:B------:R2:W-:Y:S01]  /*38c0*/  ATOMS.XOR RZ, [UR5+0x10], R3 ;  /* 0x00001003ffff798c */ /* 0x0005e2000b800005 */
[----:B------:R-:W-:Y:S05]  /*38d0*/  BRA `(.L_x_67) ;  /* 0x0000000000107947 */ /* 0x000fea0003800000 */
.L_x_60:
[----:B------:R-:W-:Y:S02]  /*38e0*/  MOV R3, 0xffffffff ;  /* 0xffffffff00037802 */ /* 0x000fe40000000f00 */
[----:B------:R-:W-:-:S03]  /*38f0*/  MOV R4, 0x3920 ;  /* 0x0000392000047802 */ /* 0x000fc60000000f00 */
[----:B------:R1:W-:Y:S04]  /*3900*/  STS [UR6+0x180], R3 ;  /* 0x00018003ff007988 */ /* 0x0003e80008000806 */
[----:B-1---5:R-:W-:Y:S05]  /*3910*/  CALL.REL.NOINC `($__internal_1_$__cuda_sm10x_tcgen05_guardrail_trap_phase_invalid_during_alloc) ;  /* 0x0000007400a47944 */ /* 0x022fea0003c00000 */
.L_x_67:
[----:B------:R-:W-:Y:S05]  /*3920*/  WARPSYNC.ALL ;  /* 0x0000000000007948 */ /* 0x000fea0003800000 */
[----:B------:R-:W3:Y:S01]  /*3930*/  S2UR UR4, SR_CgaCtaId ;  /* 0x00000000000479c3 */ /* 0x000ee20000008800 */
[----:B------:R-:W-:Y:S01]  /*3940*/  UMOV UR26, 0x400 ;  /* 0x00000400001a7882 */ /* 0x000fe20000000000 */
[----:B------:R-:W-:-:S06]  /*3950*/  NOP ;  /* 0x0000000000007918 */ /* 0x000fcc0000000000 */
[----:B------:R-:W-:Y:S06]  /*3960*/  BAR.ARV 0x6, 0xa0 ;  /* 0x0182800000007b1d */ /* 0x000fec0000002000 */
[----:B------:R-:W4:Y:S01]  /*3970*/  LDCU UR6, c[0x0][0x38c] ;  /* 0x00007180ff0677ac */ /* 0x000f220008000800 */
[----:B------:R-:W-:Y:S01]  /*3980*/  LOP3.LUT R0, R0, 0xffff, RZ, 0xc0, !PT ;  /* 0x0000ffff00007812 */ /* 0x000fe200078ec0ff */
[----:B-1----:R-:W-:Y:S01]  /*3990*/  IMAD.MOV.U32 R9, RZ, RZ, 0x1 ;  /* 0x00000001ff097424 */ /* 0x002fe200078e00ff */
[----:B------:R-:W-:Y:S01]  /*39a0*/  LOP3.LUT R2, R2, 0xffff, RZ, 0xc0, !PT ;  /* 0x0000ffff02027812 */ /* 0x000fe200078ec0ff */
[----:B------:R-:W-:Y:S01]  /*39b0*/  IMAD.MOV.U32 R8, RZ, RZ, RZ ;  /* 0x000000ffff087224 */ /* 0x000fe200078e00ff */
[----:B------:R-:W-:Y:S01]  /*39c0*/  R2UR UR42, R0 ;  /* 0x00000000002a72ca */ /* 0x000fe200000e0000 */
[----:B------:R-:W-:Y:S01]  /*39d0*/  UMOV UR32, URZ ;  /* 0x000000ff00207c82 */ /* 0x000fe20008000000 */
[----:B------:R-:W-:Y:S01]  /*39e0*/  R2UR UR28, R2 ;  /* 0x00000000021c72ca */ /* 0x000fe200000e0000 */
[----:B------:R-:W-:Y:S01]  /*39f0*/  UMOV UR23, URZ ;  /* 0x000000ff00177c82 */ /* 0x000fe20008000000 */
[----:B------:R-:W-:Y:S01]  /*3a00*/  UMOV UR22, URZ ;  /* 0x000000ff00167c82 */ /* 0x000fe20008000000 */
[----:B---3--:R-:W-:-:S02]  /*3a10*/  ULEA UR26, UR4, UR26, 0x18 ;  /* 0x0000001a041a7291 */ /* 0x008fc4000f8ec0ff */
[----:B------:R-:W-:Y:S02]  /*3a20*/  UISETP.NE.AND UP3, UPT, UR47, URZ, UPT ;  /* 0x000000ff2f00728c */ /* 0x000fe4000bf65270 */
[----:B------:R-:W-:Y:S02]  /*3a30*/  UIADD3 UR5, UPT, UPT, UR26, 0x8400, URZ ;  /* 0x000084001a057890 */ /* 0x000fe4000fffe0ff */
[----:B------:R-:W-:Y:S02]  /*3a40*/  UIADD3 UR4, UPT, UPT, UR26, 0x18400, URZ ;  /* 0x000184001a047890 */ /* 0x000fe4000fffe0ff */
[----:B----4-:R-:W-:Y:S01]  /*3a50*/  UIADD3 UR6, UPT, UPT, UR6, 0x3f, URZ ;  /* 0x0000003f06067890 */ /* 0x010fe2000fffe0ff */
[----:B--2---:R-:W1:Y:S01]  /*3a60*/  LDS R3, [UR26+0x180] ;  /* 0x0001801aff037984 */ /* 0x004e620008000800 */
[----:B------:R-:W-:Y:S02]  /*3a70*/  USHF.R.U32.HI UR5, URZ, 0x4, UR5 ;  /* 0x00000004ff057899 */ /* 0x000fe40008011605 */
[----:B------:R-:W-:-:S02]  /*3a80*/  USHF.R.S32.HI UR33, URZ, 0x1f, UR6 ;  /* 0x0000001fff217899 */ /* 0x000fc40008011406 */
[----:B------:R-:W-:Y:S02]  /*3a90*/  USHF.R.U32.HI UR4, URZ, 0x4, UR4 ;  /* 0x00000004ff047899 */ /* 0x000fe40008011604 */
[----:B------:R-:W-:Y:S02]  /*3aa0*/  ULEA.HI UR33, UR33, UR6, URZ, 0x6 ;  /* 0x0000000621217291 */ /* 0x000fe4000f8f30ff */
[----:B------:R-:W-:Y:S02]  /*3ab0*/  ULOP3.LUT UR5, UR5, 0x3fff, URZ, 0xc0, !UPT ;  /* 0x00003fff05057892 */ /* 0x000fe4000f8ec0ff */
[----:B------:R-:W-:Y:S02]  /*3ac0*/  USHF.R.S32.HI UR33, URZ, 0x6, UR33 ;  /* 0x00000006ff217899 */ /* 0x000fe40008011421 */
[----:B------:R-:W-:Y:S02]  /*3ad0*/  ULOP3.LUT UR30, UR4, 0x3fff, URZ, 0xc0, !UPT ;  /* 0x00003fff041e7892 */ /* 0x000fe4000f8ec0ff */
[----:B------:R-:W-:Y:S01]  /*3ae0*/  UISETP.LT.AND UP0, UPT, UR33, 0x1, UPT ;  /* 0x000000012100788c */ /* 0x000fe2000bf01270 */
[----:B------:R-:W-:Y:S01]  /*3af0*/  UMOV UR40, 0x0 ;  /* 0x0000000000287882 */ /* 0x000fe20000000000 */
[----:B------:R-:W-:Y:S01]  /*3b00*/  UMOV UR41, 0x8400010 ;  /* 0x0840001000297882 */ /* 0x000fe20000000000 */
[----:B------:R-:W-:-:S02]  /*3b10*/  ULOP3.LUT UR29, UR5, 0x10000, URZ, 0xfc, !UPT ;  /* 0x00010000051d7892 */ /* 0x000fc4000f8efcff */
[----:B------:R-:W-:Y:S02]  /*3b20*/  ULOP3.LUT UR30, UR30, 0x10000, URZ, 0xfc, !UPT ;  /* 0x000100001e1e7892 */ /* 0x000fe4000f8efcff */
[----:B------:R-:W-:Y:S01]  /*3b30*/  USEL UR43, UR33, 0x1, !UP0 ;  /* 0x00000001212b7887 */ /* 0x000fe2000c000000 */
[----:B------:R-:W-:Y:S01]  /*3b40*/  UMOV UR38, 0x0 ;  /* 0x0000000000267882 */ /* 0x000fe20000000000 */
[----:B------:R-:W-:Y:S01]  /*3b50*/  UMOV UR39, 0x8400010 ;  /* 0x0840001000277882 */ /* 0x000fe20000000000 */
[----:B------:R-:W-:Y:S01]  /*3b60*/  UMOV UR36, 0x0 ;  /* 0x0000000000247882 */ /* 0x000fe20000000000 */
[----:B------:R-:W-:Y:S01]  /*3b70*/  UMOV UR37, 0x8400010 ;  /* 0x0840001000257882 */ /* 0x000fe20000000000 */
[----:B------:R-:W-:Y:S01]  /*3b80*/  UMOV UR34, 0x0 ;  /* 0x0000000000227882 */ /* 0x000fe20000000000 */
[----:B------:R-:W-:Y:S01]  /*3b90*/  UMOV UR35, 0x8400010 ;  /* 0x0840001000237882 */ /* 0x000fe20000000000 */
[----:B-1----:R-:W-:Y:S02]  /*3ba0*/  R2UR UR44, R3 ;  /* 0x00000000032c72ca */ /* 0x002fe400000e0000 */
[----:B------:R-:W-:-:S13]  /*3bb0*/  CS2R R2, SRZ ;  /* 0x0000000000027805 */ /* 0x000fda000001ff00 */
.L_x_78:
[C---:B------:R-:W-:Y:S02]  /*3bc0*/  LEA R0, R8.reuse, UR26, 0x3 ;  /* 0x0000001a08007c11 */ /* 0x040fe4000f8e18ff */
[----:B------:R-:W-:Y:S02]  /*3bd0*/  SHF.L.U32 R5, R3, 0x1f, RZ ;  /* 0x0000001f03057819 */ /* 0x000fe400000006ff */
[----:B------:R-:W-:Y:S02]  /*3be0*/  LEA R4, R8, UR26, 0x4 ;  /* 0x0000001a08047c11 */ /* 0x000fe4000f8e20ff */
[----:B------:R-:W1:Y:S02]  /*3bf0*/  SYNCS.PHASECHK.TRANS64.TRYWAIT P0, [R0+URZ+0xd0], R5 ;  /* 0x0000d005000075a7 */ /* 0x000e6400080011ff */
[----:B-1-3--:R-:W-:Y:S05]  /*3c00*/  @!P0 BRA `(.L_x_71) ;  /* 0x0000006800e88947 */ /* 0x00afea0003800000 */
.L_x_179:
[----:B-1----:R-:W1:Y:S01]  /*3c10*/  LDS.128 R4, [R4+0x160] ;  /* 0x0001600004047984 */ /* 0x002e620000000c00 */
[----:B------:R-:W-:Y:S02]  /*3c20*/  VIADD R0, R0, 0xe0 ;  /* 0x000000e000007836 */ /* 0x000fe40000000000 */
[----:B------:R-:W-:Y:S01]  /*3c30*/  VIADD R8, R8, 0x1 ;  /* 0x0000000108087836 */ /* 0x000fe20000000000 */
[----:B------:R-:W-:Y:S01]  /*3c40*/  @!PT LDS RZ, [RZ] ;  /* 0x00000000fffff984 */ /* 0x000fe20000000800 */
[----:B------:R-:W-:Y:S01]  /*3c50*/  @!PT LDS RZ, [RZ] ;  /* 0x00000000fffff984 */ /* 0x000fe20000000800 */
[----:B------:R-:W-:Y:S01]  /*3c60*/  @!PT LDS RZ, [RZ] ;  /* 0x00000000fffff984 */ /* 0x000fe20000000800 */
[----:B------:R-:W-:Y:S01]  /*3c70*/  @!PT LDS RZ, [RZ] ;  /* 0x00000000fffff984 */ /* 0x000fe20000000800 */
[----:B------:R2:W-:Y:S06]  /*3c80*/  MEMBAR.ALL.CTA ;  /* 0x0000000000007992 */ /* 0x0005ec0000008000 */
[----:B--2---:R-:W2:Y:S01]  /*3c90*/  FENCE.VIEW.ASYNC.S ;  /* 0x00000000000073c6 */ /* 0x004ea20000000000 */
[----:B------:R-:W-:-:S04]  /*3ca0*/  PRMT R0, RZ, 0x654, R0 ;  /* 0x00000654ff007816 */ /* 0x000fc80000000000 */
[----:B--2---:R2:W-:Y:S01]  /*3cb0*/  SYNCS.ARRIVE.TRANS64.RED.A1T0 RZ, [R0+URZ], RZ ;  /* 0x000000ff00ff79a7 */ /* 0x0045e200081004ff */
[----:B-1----:R-:W-:Y:S01]  /*3cc0*/  LOP3.LUT P1, RZ, R6, 0x1, RZ, 0xc0, !PT ;  /* 0x0000000106ff7812 */ /* 0x002fe2000782c0ff */
[----:B--2---:R-:W-:-:S12]  /*3cd0*/  BRA.U UP3, `(.L_x_72) ;  /* 0x0000000503087547 */ /* 0x004fd8000b800000 */
[----:B------:R-:W1:Y:S01]  /*3ce0*/  LDCU UR4, c[0x0][0x38c] ;  /* 0x00007180ff0477ac */ /* 0x000e620008000800 */
[----:B------:R-:W-:Y:S02]  /*3cf0*/  PLOP3.LUT P2, PT, PT, PT, PT, 0x80, 0x8 ;  /* 0x000000000008781c */ /* 0x000fe40003f4f070 */
[----:B------:R-:W-:Y:S01]  /*3d00*/  SHF.L.U32 R5, R9, 0x1f, RZ ;  /* 0x0000001f09057819 */ /* 0x000fe200000006ff */
[----:B------:R-:W-:Y:S02]  /*3d10*/  ULEA UR31, UR32, UR26, 0x3 ;  /* 0x0000001a201f7291 */ /* 0x000fe4000f8e18ff */
[----:B------:R-:W-:Y:S02]  /*3d20*/  ULEA UR11, UR32, UR44, 0x7 ;  /* 0x0000002c200b7291 */ /* 0x000fe4000f8e38ff */
[----:B-1----:R-:W-:-:S06]  /*3d30*/  UISETP.GE.AND UP0, UPT, UR4, 0x1, UPT ;  /* 0x000000010400788c */ /* 0x002fcc000bf06270 */
[----:B------:R-:W-:-:S05]  /*3d40*/  PLOP3.LUT P0, PT, PT, PT, UP0, 0x80, 0x8 ;  /* 0x000000000008781c */ /* 0x000fca0003f0f008 */
[----:B------:R-:W-:-:S08]  /*3d50*/  @UP0 ULEA UR4, UR23, UR26, 0x3 ;  /* 0x0000001a17040291 */ /* 0x000fd0000f8e18ff */
[----:B------:R-:W-:-:S04]  /*3d60*/  @P0 SHF.L.U32 R0, R2, 0x1f, RZ ;  /* 0x0000001f02000819 */ /* 0x000fc800000006ff */
[----:B------:R1:W2:Y:S01]  /*3d70*/  @P0 SYNCS.PHASECHK.TRANS64.TRYWAIT P2, [UR4], R0 ;  /* 0x00000000ff0005a7 */ /* 0x0002a20008041104 */
[----:B------:R-:W3:Y:S02]  /*3d80*/  SYNCS.PHASECHK.TRANS64.TRYWAIT P0, [UR31+0x110], R5 ;  /* 0x00011005ff0075a7 */ /* 0x000ee4000800111f */
[----:B-123--:R-:W-:Y:S05]  /*3d90*/  @!P0 BRA `(.L_x_73) ;  /* 0x0000006800988947 */ /* 0x00efea0003800000 */
.L_x_181:
[----:B------:R-:W-:Y:S01]  /*3da0*/  UMOV UR27, UR22 ;  /* 0x00000016001b7c82 */ /* 0x000fe20008000000 */
[----:B------:R-:W-:Y:S05]  /*3db0*/  BRA.U !UP0, `(.L_x_74) ;  /* 0x0000000108c07547 */ /* 0x000fea000b800000 */
[----:B------:R-:W-:Y:S02]  /*3dc0*/  UIADD3 UR27, UPT, UPT, UR43, UR22, URZ ;  /* 0x000000162b1b7290 */ /* 0x000fe4000fffe0ff */
[----:B------:R-:W-:Y:S01]  /*3dd0*/  UPLOP3.LUT UP2, UPT, UPT, UPT, UPT, 0x40, 0x4 ;  /* 0x000000000004789c */ /* 0x000fe20003f4e870 */
[----:B------:R-:W-:Y:S01]  /*3de0*/  UMOV UR24, UR33 ;  /* 0x0000002100187c82 */ /* 0x000fe20008000000 */
[----:B------:R-:W-:-:S09]  /*3df0*/  UMOV UR10, UR23 ;  /* 0x00000017000a7c82 */ /* 0x000fd20008000000 */
.L_x_77:
[----:B--2---:R-:W-:Y:S01]  /*3e00*/  ULEA UR5, UR10, UR26, 0x3 ;  /* 0x0000001a0a057291 */ /* 0x004fe2000f8e18ff */
[----:B---3--:R-:W-:Y:S11]  /*3e10*/  @P2 BRA `(.L_x_75) ;  /* 0x00000000000c2947 */ /* 0x008ff60003800000 */
[----:B-1----:R-:W-:Y:S04]  /*3e20*/  SHF.L.U32 R5, R2, 0x1f, RZ ;  /* 0x0000001f02057819 */ /* 0x002fe800000006ff */
[----:B------:R-:W1:Y:S02]  /*3e30*/  SYNCS.PHASECHK.TRANS64.TRYWAIT P0, [UR5], R5 ;  /* 0x00000005ff0075a7 */ /* 0x000e640008001105 */
[----:B-1----:R-:W-:Y:S05]  /*3e40*/  @!P0 BRA `(.L_x_76) ;  /* 0x0000006800848947 */ /* 0x002fea0003800000 */
.L_x_75:
[----:B------:R-:W-:Y:S01]  /*3e50*/  UISETP.NE.AND UP0, UPT, UR24, 0x1, UPT ;  /* 0x000000011800788c */ /* 0x000fe2000bf05270 */
[----:B------:R-:W-:Y:S01]  /*3e60*/  PLOP3.LUT P2, PT, PT, PT, PT, 0x80, 0x8 ;  /* 0x000000000008781c */ /* 0x000fe20003f4f070 */
[----:B------:R-:W-:Y:S02]  /*3e70*/  UIADD3 UR4, UPT, UPT, UR10, 0x1, URZ ;  /* 0x000000010a047890 */ /* 0x000fe4000fffe0ff */
[----:B------:R-:W-:Y:S02]  /*3e80*/  UIADD3 UR25, UPT, UPT, UR5, 0x40, URZ ;  /* 0x0000004005197890 */ /* 0x000fe4000fffe0ff */
[----:B------:R-:W-:Y:S01]  /*3e90*/  UISETP.NE.AND UP1, UPT, UR4, 0x8, UPT ;  /* 0x000000080400788c */ /* 0x000fe2000bf25270 */
[----:B------:R-:W-:Y:S01]  /*3ea0*/  PLOP3.LUT P0, PT, PT, PT, UP0, 0x80, 0x8 ;  /* 0x000000000008781c */ /* 0x000fe20003f0f008 */
[----:B------:R-:W-:Y:S02]  /*3eb0*/  UIADD3 UR22, UPT, UPT, UR22, 0x1, URZ ;  /* 0x0000000116167890 */ /* 0x000fe4000fffe0ff */
[----:B------:R-:W-:Y:S02]  /*3ec0*/  USEL UR6, URZ, 0x1, UP1 ;  /* 0x00000001ff067887 */ /* 0x000fe40008800000 */
[----:B------:R-:W-:Y:S02]  /*3ed0*/  USEL UR23, UR4, URZ, UP1 ;  /* 0x000000ff04177287 */ /* 0x000fe40008800000 */
[----:B------:R-:W-:Y:S02]  /*3ee0*/  UIADD3 UR24, UPT, UPT, UR24, -0x1, URZ ;  /* 0xffffffff18187890 */ /* 0x000fe4000fffe0ff */
[----:B------:R-:W-:Y:S01]  /*3ef0*/  @UP0 ULEA UR4, UR23, UR26, 0x3 ;  /* 0x0000001a17040291 */ /* 0x000fe2000f8e18ff */
[----:B------:R-:W-:Y:S01]  /*3f00*/  LOP3.LUT R2, R2, UR6, RZ, 0x3c, !PT ;  /* 0x0000000602027c12 */ /* 0x000fe2000f8e3cff */
[----:B------:R-:W-:Y:S02]  /*3f10*/  ULEA UR6, UR10, UR30, 0xa ;  /* 0x0000001e0a067291 */ /* 0x000fe4000f8e50ff */
[----:B------:R-:W-:Y:S01]  /*3f20*/  UISETP.NE.AND UP0, UPT, UR22, UR27, UPT ;  /* 0x0000001b1600728c */ /* 0x000fe2000bf05270 */
[----:B-1----:R-:W-:Y:S01]  /*3f30*/  @P0 SHF.L.U32 R0, R2, 0x1f, RZ ;  /* 0x0000001f02000819 */ /* 0x002fe200000006ff */
[----:B------:R-:W-:Y:S02]  /*3f40*/  UIADD3 UR20, UPT, UPT, UR6, 0x2, URZ ;  /* 0x0000000206147890 */ /* 0x000fe4000fffe0ff */
[----:B------:R-:W-:Y:S01]  /*3f50*/  UIADD3 UR16, UPT, UPT, UR6, 0x4, URZ ;  /* 0x0000000406107890 */ /* 0x000fe2000fffe0ff */
[----:B------:R2:W3:Y:S01]  /*3f60*/  @P0 SYNCS.PHASECHK.TRANS64.TRYWAIT P2, [UR4], R0 ;  /* 0x00000000ff0005a7 */ /* 0x0004e20008041104 */
[----:B------:R-:W-:Y:S02]  /*3f70*/  ULEA UR4, UR10, UR29, 0x9 ;  /* 0x0000001d0a047291 */ /* 0x000fe4000f8e48ff */
[----:B------:R-:W-:Y:S02]  /*3f80*/  UIADD3 UR12, UPT, UPT, UR6, 0x6, URZ ;  /* 0x00000006060c7890 */ /* 0x000fe4000fffe0ff */
[----:B------:R-:W-:Y:S02]  /*3f90*/  UIADD3 UR18, UPT, UPT, UR4, 0x2, URZ ;  /* 0x0000000204127890 */ /* 0x000fe4000fffe0ff */
[----:B------:R-:W-:Y:S02]  /*3fa0*/  UIADD3 UR14, UPT, UPT, UR4, 0x4, URZ ;  /* 0x00000004040e7890 */ /* 0x000fe4000fffe0ff */
[----:B------:R-:W-:Y:S01]  /*3fb0*/  UIADD3 UR8, UPT, UPT, UR4, 0x6, URZ ;  /* 0x0000000604087890 */ /* 0x000fe2000fffe0ff */
[----:B------:R-:W-:Y:S01]  /*3fc0*/  UMOV UR7, 0x40004040 ;  /* 0x4000404000077882 */ /* 0x000fe20000000000 */
[----:B------:R-:W-:Y:S01]  /*3fd0*/  UMOV UR5, 0x40004040 ;  /* 0x4000404000057882 */ /* 0x000fe20000000000 */
[----:B------:R-:W-:Y:S01]  /*3fe0*/  UMOV UR21, 0x40004040 ;  /* 0x4000404000157882 */ /* 0x000fe20000000000 */
[----:B------:R2:W-:Y:S01]  /*3ff0*/  UTCHMMA.2CTA gdesc[UR4], gdesc[UR6], tmem[UR11], tmem[UR40], idesc[UR41], UP2 ;  /* 0x00ff2806040075ea */ /* 0x0005e2000920000b */
[----:B------:R-:W-:Y:S01]  /*4000*/  UPLOP3.LUT UP2, UPT, UPT, UPT, UPT, 0x80, 0x8 ;  /* 0x000000000008789c */ /* 0x000fe20003f4f070 */
[----:B------:R-:W-:Y:S01]  /*4010*/  UMOV UR19, 0x40004040 ;  /* 0x4000404000137882 */ /* 0x000fe20000000000 */
[----:B------:R-:W-:Y:S01]  /*4020*/  UMOV UR17, 0x40004040 ;  /* 0x4000404000117882 */ /* 0x000fe20000000000 */
[----:B------:R2:W-:Y:S01]  /*4030*/  UTCHMMA.2CTA gdesc[UR18], gdesc[UR20], tmem[UR11], tmem[UR38], idesc[UR39], UPT ;  /* 0x00ff2614120075ea */ /* 0x0005e2000ba0000b */
[----:B------:R-:W-:Y:S01]  /*4040*/  UMOV UR15, 0x40004040 ;  /* 0x40004040000f7882 */ /* 0x000fe20000000000 */
[----:B------:R-:W-:Y:S01]  /*4050*/  UMOV UR13, 0x40004040 ;  /* 0x40004040000d7882 */ /* 0x000fe20000000000 */
[----:B------:R-:W-:Y:S01]  /*4060*/  UMOV UR9, 0x40004040 ;  /* 0x4000404000097882 */ /* 0x000fe20000000000 */
[----:B------:R2:W-:Y:S01]  /*4070*/  UTCHMMA.2CTA gdesc[UR14], gdesc[UR16], tmem[UR11], tmem[UR36], idesc[UR37], UPT ;  /* 0x00ff24100e0075ea */ /* 0x0005e2000ba0000b */
[----:B------:R2:W-:Y:S01]  /*4080*/  UTCHMMA.2CTA gdesc[UR8], gdesc[UR12], tmem[UR11], tmem[UR34], idesc[UR35], UPT ;  /* 0x00ff220c080075ea */ /* 0x0005e2000ba0000b */
[----:B------:R2:W-:Y:S01]  /*4090*/  UTCBAR.2CTA.MULTICAST [UR25], URZ, UR28 ;  /* 0x000000ff190073e9 */ /* 0x0005e2000820081c */
[----:B------:R-:W-:Y:S01]  /*40a0*/  UMOV UR10, UR23 ;  /* 0x00000017000a7c82 */ /* 0x000fe20008000000 */
[----:B------:R-:W-:Y:S05]  /*40b0*/  BRA.U UP0, `(.L_x_77) ;  /* 0xfffffffd00507547 */ /* 0x000fea000b83ffff */
.L_x_74:
[----:B--2---:R-:W-:Y:S01]  /*40c0*/  UIADD3 UR4, UPT, UPT, UR31, 0xf0, URZ ;  /* 0x000000f01f047890 */ /* 0x004fe2000fffe0ff */
[----:B------:R-:W-:-:S08]  /*40d0*/  UMOV UR22, UR27 ;  /* 0x0000001b00167c82 */ /* 0x000fd00008000000 */
[----:B------:R2:W-:Y:S01]  /*40e0*/  UTCBAR.2CTA.MULTICAST [UR4], URZ, UR42 ;  /* 0x000000ff040073e9 */ /* 0x0005e2000820082a */
[----:B------:R-:W-:Y:S02]  /*40f0*/  NOP ;  /* 0x0000000000007918 */ /* 0x000fe40000000000 */
.L_x_72:
[----:B--2---:R-:W-:Y:S01]  /*4100*/  UIADD3 UR4, UPT, UPT, UR32, 0x1, URZ ;  /* 0x0000000120047890 */ /* 0x004fe2000fffe0ff */
[----:B------:R-:W-:-:S03]  /*4110*/  ISETP.NE.AND P0, PT, R8, 0x2, PT ;  /* 0x000000020800780c */ /* 0x000fc60003f05270 */
[----:B------:R-:W-:Y:S01]  /*4120*/  UISETP.NE.AND UP0, UPT, UR4, 0x4, UPT ;  /* 0x000000040400788c */ /* 0x000fe2000bf05270 */
[----:B-1----:R-:W-:Y:S02]  /*4130*/  SEL R0, RZ, 0x1, P0 ;  /* 0x00000001ff007807 */ /* 0x002fe40000000000 */
[----:B------:R-:W-:Y:S01]  /*4140*/  SEL R8, R8, RZ, P0 ;  /* 0x000000ff08087207 */ /* 0x000fe20000000000 */
[----:B------:R-:W-:Y:S01]  /*4150*/  USEL UR5, URZ, 0x1, UP0 ;  /* 0x00000001ff057887 */ /* 0x000fe20008000000 */
[----:B------:R-:W-:Y:S01]  /*4160*/  LOP3.LUT R3, R3, R0, RZ, 0x3c, !PT ;  /* 0x0000000003037212 */ /* 0x000fe200078e3cff */
[----:B------:R-:W-:-:S04]  /*4170*/  USEL UR32, UR4, URZ, UP0 ;  /* 0x000000ff04207287 */ /* 0x000fc80008000000 */
[----:B------:R-:W-:Y:S01]  /*4180*/  LOP3.LUT R9, R9, UR5, RZ, 0x3c, !PT ;  /* 0x0000000509097c12 */ /* 0x000fe2000f8e3cff */
[----:B------:R-:W-:Y:S07]  /*4190*/  @P1 BRA `(.L_x_78) ;  /* 0xfffffff800881947 */ /* 0x000fee000383ffff */
[----:B------:R-:W1:Y:S01]  /*41a0*/  S2UR UR8, SR_CgaCtaId ;  /* 0x00000000000879c3 */ /* 0x000e620000008800 */
[----:B------:R-:W-:Y:S01]  /*41b0*/  ELECT P0, URZ, PT ;  /* 0x0000000000ff782f */ /* 0x000fe20003800000 */
[----:B------:R-:W-:Y:S01]  /*41c0*/  HFMA2 R0, -RZ, RZ, 0, 5.9604644775390625e-08 ;  /* 0x00000001ff007431 */ /* 0x000fe200000001ff */
[----:B------:R-:W-:-:S05]  /*41d0*/  UMOV UR4, 0x40 ;  /* 0x0000004000047882 */ /* 0x000fca0000000000 */
[----:B------:R-:W-:Y:S01]  /*41e0*/  UVIRTCOUNT.DEALLOC.SMPOOL 0x80 ;  /* 0x000000800000784c */ /* 0x000fe20000000000 */
[----:B------:R-:W-:Y:S02]  /*41f0*/  UISETP.NE.AND UP1, UPT, UR47, URZ, UPT ;  /* 0x000000ff2f00728c */ /* 0x000fe4000bf25270 */
[----:B-1----:R-:W-:-:S09]  /*4200*/  ULEA UR8, UR8, UR4, 0x18 ;  /* 0x0000000408087291 */ /* 0x002fd2000f8ec0ff */
[----:B------:R1:W-:Y:S01]  /*4210*/  @P0 STS.U8 [UR8+0x1c], R0 ;  /* 0x00001c00ff000988 */ /* 0x0003e20008000008 */
[----:B------:R-:W-:Y:S05]  /*4220*/  BRA.U UP1, `(.L_x_79) ;  /* 0x0000000101a07547 */ /* 0x000fea000b800000 */
[----:B------:R-:W-:Y:S01]  /*4230*/  UIADD3 UR7, UPT, UPT, UR26, 0x110, URZ ;  /* 0x000001101a077890 */ /* 0x000fe2000fffe0ff */
[----:B------:R-:W-:-:S03]  /*4240*/  SHF.L.U32 R3, R9, 0x1f, RZ ;  /* 0x0000001f09037819 */ /* 0x000fc600000006ff */
[----:B------:R-:W-:-:S09]  /*4250*/  ULEA UR4, UR32, UR7, 0x3 ;  /* 0x0000000720047291 */ /* 0x000fd2000f8e18ff */
[----:B------:R-:W2:Y:S02]  /*4260*/  SYNCS.PHASECHK.TRANS64.TRYWAIT P0, [UR4], R3 ;  /* 0x00000003ff0075a7 */ /* 0x000ea40008001104 */
[----:B--2---:R-:W-:Y:S05]  /*4270*/  @!P0 BRA `(.L_x_80) ;  /* 0x0000006400908947 */ /* 0x004fea0003800000 */
.L_x_184:
        /* <DEDUP_REMOVED lines=9> */
.L_x_186:
        /* <DEDUP_REMOVED lines=9> */
.L_x_188:
[----:B------:R-:W-:-:S04]  /*43a0*/  UIADD3 UR4, UPT, UPT, UR4, 0x1, URZ ;  /* 0x0000000104047890 */ /* 0x000fc8000fffe0ff */
[----:B------:R-:W-:-:S04]  /*43b0*/  UISETP.NE.AND UP0, UPT, UR4, 0x4, UPT ;  /* 0x000000040400788c */ /* 0x000fc8000bf05270 */
[----:B------:R-:W-:Y:S02]  /*43c0*/  USEL UR5, URZ, 0x1, UP0 ;  /* 0x00000001ff057887 */ /* 0x000fe40008000000 */
[----:B------:R-:W-:-:S04]  /*43d0*/  USEL UR4, UR4, URZ, UP0 ;  /* 0x000000ff04047287 */ /* 0x000fc80008000000 */
[----:B------:R-:W-:Y:S01]  /*43e0*/  ULEA UR4, UR4, UR7, 0x3 ;  /* 0x0000000704047291 */ /* 0x000fe2000f8e18ff */
[----:B-1----:R-:W-:-:S04]  /*43f0*/  LOP3.LUT R3, R2, UR5, RZ, 0x3c, !PT ;  /* 0x0000000502037c12 */ /* 0x002fc8000f8e3cff */
[----:B------:R-:W-:Y:S01]  /*4400*/  SHF.L.U32 R3, R3, 0x1f, RZ ;  /* 0x0000001f03037819 */ /* 0x000fe200000006ff */
[----:B------:R-:W-:-:S04]  /*4410*/  IMAD.U32 R0, RZ, RZ, UR4 ;  /* 0x00000004ff007e24 */ /* 0x000fc8000f8e00ff */
[----:B------:R1:W2:Y:S03]  /*4420*/  SYNCS.PHASECHK.TRANS64.TRYWAIT P0, [R0+URZ], R3 ;  /* 0x00000003000075a7 */ /* 0x0002a600080011ff */
[----:B--2---:R-:W-:Y:S05]  /*4430*/  @!P0 NANOSLEEP.SYNCS 0x989680 ;  /* 0x009896800000895d */ /* 0x004fea0003900000 */
[----:B------:R-:W2:Y:S02]  /*4440*/  @!P0 SYNCS.PHASECHK.TRANS64 P0, [R0+URZ], R3 ;  /* 0x00000003000085a7 */ /* 0x000ea400080010ff */
[----:B--2---:R-:W-:Y:S05]  /*4450*/  @P0 BRA `(.L_x_83) ;  /* 0x0000000000200947 */ /* 0x004fea0003800000 */
.L_x_84:
[----:B--2---:R2:W4:Y:S02]  /*4460*/  SYNCS.PHASECHK.TRANS64.TRYWAIT P0, [R0+URZ], R3 ;  /* 0x00000003000075a7 */ /* 0x00452400080011ff */
[----:B----4-:R-:W-:Y:S05]  /*4470*/  @!P0 NANOSLEEP.SYNCS 0x989680 ;  /* 0x009896800000895d */ /* 0x010fea0003900000 */
[----:B------:R-:W4:Y:S02]  /*4480*/  @!P0 SYNCS.PHASECHK.TRANS64 P0, [R0+URZ], R3 ;  /* 0x00000003000085a7 */ /* 0x000f2400080010ff */
[----:B----4-:R-:W-:Y:S05]  /*4490*/  @!P0 BRA `(.L_x_84) ;  /* 0xfffffffc00f08947 */ /* 0x010fea000383ffff */
[----:B------:R-:W-:Y:S05]  /*44a0*/  BRA `(.L_x_83) ;  /* 0x00000000000c7947 */ /* 0x000fea0003800000 */
.L_x_79:
[----:B------:R-:W-:-:S04]  /*44b0*/  UIADD3 UR4, UPT, UPT, UR26, 0x150, URZ ;  /* 0x000001501a047890 */ /* 0x000fc8000fffe0ff */
[----:B------:R-:W-:-:S09]  /*44c0*/  UPRMT UR4, UR46, 0x654, UR4 ;  /* 0x000006542e047896 */ /* 0x000fd20008000004 */
[----:B------:R-:W-:Y:S03]  /*44d0*/  SYNCS.ARRIVE.TRANS64.RED.A1T0 RZ, [UR4], RZ ;  /* 0x000000ffffff79a7 */ /* 0x000fe60008100404 */
.L_x_83:
[----:B-12---:R-:W-:Y:S01]  /*44e0*/  SHF.L.U32 R3, RZ, 0x1f, RZ ;  /* 0x0000001fff037819 */ /* 0x006fe200000006ff */
[----:B------:R-:W-:Y:S01]  /*44f0*/  UIADD3 UR4, UPT, UPT, UR26, 0x150, URZ ;  /* 0x000001501a047890 */ /* 0x000fe2000fffe0ff */
[----:B------:R-:W-:Y:S02]  /*4500*/  PLOP3.LUT P0, PT, PT, PT, UP1, 0x80, 0x8 ;  /* 0x000000000008781c */ /* 0x000fe40003f0f018 */
[----:B------:R-:W1:Y:S02]  /*4510*/  SYNCS.PHASECHK.TRANS64.TRYWAIT P1, [UR26+0x150], R3 ;  /* 0x00015003ff0075a7 */ /* 0x000e64000802111a */
[----:B-1----:R-:W-:Y:S09]  /*4520*/  @!P1 BRA `(.L_x_85) ;  /* 0x00000064002c9947 */ /* 0x002ff20003800000 */
.L_x_190:
[----:B------:R-:W-:Y:S01]  /*4530*/  @!UP1 UPRMT UR4, UR46, 0x654, UR4 ;  /* 0x000006542e049896 */ /* 0x000fe20008000004 */
[----:B------:R-:W-:Y:S01]  /*4540*/  UMOV UR5, 0xffff ;  /* 0x0000ffff00057882 */ /* 0x000fe20000000000 */
[----:B------:R-:W-:-:S07]  /*4550*/  UMOV UR6, 0x1 ;  /* 0x0000000100067882 */ /* 0x000fce0000000000 */
[----:B------:R-:W-:Y:S01]  /*4560*/  @!P0 SYNCS.ARRIVE.TRANS64.RED.A1T0 RZ, [UR4], RZ ;  /* 0x000000ffffff89a7 */ /* 0x000fe20008100404 */
[----:B------:R-:W-:Y:S01]  /*4570*/  NOP ;  /* 0x0000000000007918 */ /* 0x000fe20000000000 */
[----:B-1----:R-:W1:Y:S01]  /*4580*/  LDS R0, [UR8+0x14] ;  /* 0x00001408ff007984 */ /* 0x002e620008000800 */
[----:B------:R-:W-:-:S04]  /*4590*/  ULOP3.LUT UR4, UR44, 0xffff, URZ, 0xc0, !UPT ;  /* 0x0000ffff2c047892 */ /* 0x000fc8000f8ec0ff */
[----:B------:R-:W-:-:S04]  /*45a0*/  USHF.R.U32.HI UR4, URZ, 0x5, UR4 ;  /* 0x00000005ff047899 */ /* 0x000fc80008011604 */
[----:B------:R-:W-:Y:S02]  /*45b0*/  USHF.L.U32 UR5, UR5, UR4, URZ ;  /* 0x0000000405057299 */ /* 0x000fe400080006ff */
[----:B------:R-:W-:-:S04]  /*45c0*/  USHF.L.U32 UR4, UR6, UR4, URZ ;  /* 0x0000000406047299 */ /* 0x000fc800080006ff */
[----:B-1----:R-:W-:-:S04]  /*45d0*/  LOP3.LUT R0, R0, UR5, RZ, 0xc0, !PT ;  /* 0x0000000500007c12 */ /* 0x002fc8000f8ec0ff */
[----:B------:R-:W-:-:S13]  /*45e0*/  ISETP.NE.AND P0, PT, R0, UR5, PT ;  /* 0x0000000500007c0c */ /* 0x000fda000bf05270 */
[----:B------:R-:W-:Y:S05]  /*45f0*/  @P0 BRA `(.L_x_86) ;  /* 0x0000000000580947 */ /* 0x000fea0003800000 */
[----:B------:R-:W1:Y:S02]  /*4600*/  LDS R0, [UR8+0x18] ;  /* 0x00001808ff007984 */ /* 0x000e640008000800 */
[----:B-1----:R-:W-:-:S04]  /*4610*/  LOP3.LUT R0, R0, UR4, RZ, 0xc0, !PT ;  /* 0x0000000400007c12 */ /* 0x002fc8000f8ec0ff */
[----:B------:R-:W-:-:S13]  /*4620*/  ISETP.NE.AND P0, PT, R0, UR4, PT ;  /* 0x0000000400007c0c */ /* 0x000fda000bf05270 */
[----:B------:R-:W-:Y:S05]  /*4630*/  @P0 BRA `(.L_x_87) ;  /* 0x00000000003c0947 */ /* 0x000fea0003800000 */
[----:B------:R-:W1:Y:S01]  /*4640*/  S2R R2, SR_LANEID ;  /* 0x0000000000027919 */ /* 0x000e620000000000 */
[----:B------:R-:W-:Y:S01]  /*4650*/  ULOP3.LUT UR5, URZ, UR5, URZ, 0x33, !UPT ;  /* 0x00000005ff057292 */ /* 0x000fe2000f8e33ff */
[----:B------:R-:W-:Y:S01]  /*4660*/  LOP3.LUT R4, RZ, UR4, RZ, 0x33, !PT ;  /* 0x00000004ff047c12 */ /* 0x000fe2000f8e33ff */
[----:B------:R-:W-:Y:S02]  /*4670*/  VOTEU.ANY UR4, UPT, PT ;  /* 0x0000000000047886 */ /* 0x000fe400038e0100 */
[----:B------:R-:W-:Y:S01]  /*4680*/  UFLO.U32 UR4, UR4 ;  /* 0x00000004000472bd */ /* 0x000fe200080e0000 */
[----:B------:R-:W2:Y:S01]  /*4690*/  REDUX UR6, R4 ;  /* 0x00000000040673c4 */ /* 0x000ea20000000000 */
[----:B------:R-:W-:-:S06]  /*46a0*/  IMAD.U32 R0, RZ, RZ, UR5 ;  /* 0x00000005ff007e24 */ /* 0x000fcc000f8e00ff */
[----:B------:R4:W-:Y:S01]  /*46b0*/  UTCATOMSWS.AND URZ, UR5 ;  /* 0x0000000500ff79e3 */ /* 0x0009e20008000000 */
[----:B------:R-:W3:Y:S01]  /*46c0*/  REDUX UR7, R0 ;  /* 0x00000000000773c4 */ /* 0x000ee20000000000 */
[----:B-1----:R-:W-:Y:S01]  /*46d0*/  ISETP.EQ.U32.AND P0, PT, R2, UR4, PT ;  /* 0x0000000402007c0c */ /* 0x002fe2000bf02070 */
[----:B--2---:R-:W-:Y:S01]  /*46e0*/  IMAD.U32 R2, RZ, RZ, UR6 ;  /* 0x00000006ff027e24 */ /* 0x004fe2000f8e00ff */
[----:B---3--:R-:W-:-:S11]  /*46f0*/  MOV R3, UR7 ;  /* 0x0000000700037c02 */ /* 0x008fd60008000f00 */
[----:B------:R4:W-:Y:S04]  /*4700*/  @P0 ATOMS.AND RZ, [UR8+0x14], R3 ;  /* 0x00001403ffff098c */ /* 0x0009e8000a800008 */
[----:B------:R4:W-:Y:S01]  /*4710*/  @P0 ATOMS.AND RZ, [UR8+0x18], R2 ;  /* 0x00001802ffff098c */ /* 0x0009e2000a800008 */
[----:B------:R-:W-:Y:S05]  /*4720*/  BRA `(.L_x_88) ;  /* 0x0000000000147947 */ /* 0x000fea0003800000 */
.L_x_87:
[----:B------:R-:W-:Y:S02]  /*4730*/  MOV R2, 0x4750 ;  /* 0x0000475000027802 */ /* 0x000fe40000000f00 */
[----:B---3-5:R-:W-:Y:S05]  /*4740*/  CALL.REL.NOINC `($__internal_0_$__cuda_sm10x_tcgen05_guardrail_trap_col_being_dealloced_not_returned_by_alloc) ;  /* 0x00000068000c7944 */ /* 0x028fea0003c00000 */
[----:B------:R-:W-:Y:S05]  /*4750*/  BRA `(.L_x_88) ;  /* 0x0000000000087947 */ /* 0x000fea0003800000 */
.L_x_86:
[----:B------:R-:W-:Y:S02]  /*4760*/  MOV R2, 0x4780 ;  /* 0x0000478000027802 */ /* 0x000fe40000000f00 */
[----:B---3-5:R-:W-:Y:S05]  /*4770*/  CALL.REL.NOINC `($__internal_2_$__cuda_sm10x_tcgen05_guardrail_trap_unallocated_columns_being_dealloced) ;  /* 0x0000006800187944 */ /* 0x028fea0003c00000 */
.L_x_88:
[----:B------:R-:W-:Y:S01]  /*4780*/  NOP ;  /* 0x0000000000007918 */ /* 0x000fe20000000000 */
[----:B----4-:R-:W-:Y:S05]  /*4790*/  EXIT ;  /* 0x000000000000794d */ /* 0x010fea0003800000 */
.L_x_59:
[----:B------:R-:W-:-:S09]  /*47a0*/  UISETP.NE.OR UP0, UPT, UR13, 0x3, !UP3 ;  /* 0x000000030d00788c */ /* 0x000fd2000df05670 */
[----:B------:R-:W-:Y:S05]  /*47b0*/  BRA.U UP0, `(.L_x_89) ;  /* 0x0000001100c87547 */ /* 0x000fea000b800000 */
[----:B------:R-:W1:Y:S01]  /*47c0*/  S2UR UR10, SR_CgaCtaId ;  /* 0x00000000000a79c3 */ /* 0x000e620000008800 */
[----:B------:R-:W2:Y:S01]  /*47d0*/  LDCU UR31, c[0x0][0x370] ;  /* 0x00006e00ff1f77ac */ /* 0x000ea20008000800 */
[----:B------:R-:W-:Y:S02]  /*47e0*/  HFMA2 R13, -RZ, RZ, 0, 0 ;  /* 0x00000000ff0d7431 */ /* 0x000fe400000001ff */
[----:B------:R-:W-:Y:S01]  /*47f0*/  IMAD.MOV.U32 R15, RZ, RZ, 0x1 ;  /* 0x00000001ff0f7424 */ /* 0x000fe200078e00ff */
[----:B------:R-:W-:Y:S01]  /*4800*/  MOV R7, 0x2000 ;  /* 0x0000200000077802 */ /* 0x000fe20000000f00 */
[----:B------:R-:W2:Y:S01]  /*4810*/  LDCU.128 UR48, c[0x0][0xb10] ;  /* 0x00016200ff3077ac */ /* 0x000ea20008000c00 */
[----:B------:R-:W-:Y:S01]  /*4820*/  IMAD.MOV.U32 R14, RZ, RZ, RZ ;  /* 0x000000ffff0e7224 */ /* 0x000fe200078e00ff */
[----:B------:R-:W3:Y:S01]  /*4830*/  LDC.64 R16, c[0x0][0x348] ;  /* 0x0000d200ff107b82 */ /* 0x000ee20000000a00 */
[----:B------:R-:W4:Y:S01]  /*4840*/  LDCU UR30, c[0x0][0x374] ;  /* 0x00006e80ff1e77ac */ /* 0x000f220008000800 */
[----:B------:R-:W1:Y:S06]  /*4850*/  LDCU UR15, c[0x0][0xb0c] ;  /* 0x00016180ff0f77ac */ /* 0x000e6c0008000800 */
[----:B------:R-:W3:Y:S01]  /*4860*/  LDC.64 R2, c[0x0][0x888] ;  /* 0x00022200ff027b82 */ /* 0x000ee20000000a00 */
[----:B------:R-:W3:Y:S01]  /*4870*/  LDCU UR54, c[0x0][0xb20] ;  /* 0x00016400ff3677ac */ /* 0x000ee20008000800 */
[----:B------:R-:W3:Y:S06]  /*4880*/  LDCU UR4, c[0x0][0xb30] ;  /* 0x00016600ff0477ac */ /* 0x000eec0008000800 */
[----:B------:R-:W3:Y:S01]  /*4890*/  LDC.64 R4, c[0x0][0x890] ;  /* 0x00022400ff047b82 */ /* 0x000ee20000000a00 */
[----:B------:R-:W-:Y:S01]  /*48a0*/  UMOV UR21, 0x400 ;  /* 0x0000040000157882 */ /* 0x000fe20000000000 */
[----:B--2---:R-:W-:-:S02]  /*48b0*/  UIMAD.WIDE.U32 UR6, UR31, UR48, URZ ;  /* 0x000000301f0672a5 */ /* 0x004fc4000f8e00ff */
[----:B----4-:R-:W-:Y:S02]  /*48c0*/  UIMAD.WIDE.U32 UR8, UR30, UR51, URZ ;  /* 0x000000331e0872a5 */ /* 0x010fe4000f8e00ff */
[----:B-1----:R-:W-:Y:S02]  /*48d0*/  ULEA UR21, UR10, UR21, 0x18 ;  /* 0x000000150a157291 */ /* 0x002fe4000f8ec0ff */
[----:B------:R-:W-:Y:S02]  /*48e0*/  UPLOP3.LUT UP2, UPT, UPT, UPT, UPT, 0x40, 0x4 ;  /* 0x000000000004789c */ /* 0x000fe40003f4e870 */
[----:B------:R-:W-:Y:S02]  /*48f0*/  UIADD3 UR37, UPT, UPT, UR21, 0x98, URZ ;  /* 0x0000009815257890 */ /* 0x000fe4000fffe0ff */
[----:B------:R-:W-:Y:S02]  /*4900*/  UIADD3 UR41, UPT, UPT, UR21, 0x80, URZ ;  /* 0x0000008015297890 */ /* 0x000fe4000fffe0ff */
[----:B------:R-:W-:-:S02]  /*4910*/  UIADD3 UR33, UPT, UPT, UR21, 0x88, URZ ;  /* 0x0000008815217890 */ /* 0x000fc4000fffe0ff */
[----:B------:R-:W-:Y:S01]  /*4920*/  UIADD3 UR25, UPT, UPT, UR21, 0x90, URZ ;  /* 0x0000009015197890 */ /* 0x000fe2000fffe0ff */
[----:B------:R-:W-:Y:S01]  /*4930*/  UMOV UR6, UR7 ;  /* 0x0000000700067c82 */ /* 0x000fe20008000000 */
[----:B------:R-:W-:Y:S01]  /*4940*/  UMOV UR47, UR9 ;  /* 0x00000009002f7c82 */ /* 0x000fe20008000000 */
[----:B------:R-:W-:Y:S02]  /*4950*/  UISETP.GE.AND UP0, UPT, UR45, 0x1, UPT ;  /* 0x000000012d00788c */ /* 0x000fe4000bf06270 */
[----:B------:R-:W-:Y:S01]  /*4960*/  UISETP.NE.AND UP4, UPT, UR45, 0x1, UPT ;  /* 0x000000012d00788c */ /* 0x000fe2000bf85270 */
[----:B------:R-:W1:Y:S01]  /*4970*/  LDCU.64 UR22, c[0x0][0xb28] ;  /* 0x00016500ff1677ac */ /* 0x000e620008000a00 */
[----:B------:R-:W-:Y:S02]  /*4980*/  UISETP.NE.AND UP6, UPT, UR15, 0x1, UPT ;  /* 0x000000010f00788c */ /* 0x000fe4000bfc5270 */
[----:B------:R-:W-:Y:S02]  /*4990*/  UISETP.NE.AND UP5, UPT, UR50, 0x1, UPT ;  /* 0x000000013200788c */ /* 0x000fe4000bfa5270 */
[----:B------:R-:W-:-:S02]  /*49a0*/  UPRMT UR37, UR10, 0x654, UR37 ;  /* 0x000006540a257896 */ /* 0x000fc40008000025 */
[----:B------:R-:W-:Y:S02]  /*49b0*/  USHF.R.U32.HI UR52, URZ, UR49, UR6 ;  /* 0x00000031ff347299 */ /* 0x000fe40008011606 */
[----:B------:R-:W-:Y:S02]  /*49c0*/  UPRMT UR46, UR10, 0x654, UR41 ;  /* 0x000006540a2e7896 */ /* 0x000fe40008000029 */
[----:B------:R-:W-:Y:S02]  /*49d0*/  UPRMT UR39, UR10, 0x654, UR33 ;  /* 0x000006540a277896 */ /* 0x000fe40008000021 */
[----:B------:R-:W-:Y:S02]  /*49e0*/  UPRMT UR38, UR10, 0x654, UR25 ;  /* 0x000006540a267896 */ /* 0x000fe40008000019 */
[----:B---3--:R-:W-:Y:S02]  /*49f0*/  USHF.R.U32.HI UR47, URZ, UR54, UR47 ;  /* 0x00000036ff2f7299 */ /* 0x008fe4000801162f */
[----:B------:R-:W-:-:S11]  /*4a00*/  UISETP.NE.AND UP3, UPT, UR4, 0x1, UPT ;  /* 0x000000010400788c */ /* 0x000fd6000bf65270 */
.L_x_100:
[C---:B------:R-:W-:Y:S02]  /*4a10*/  LEA R12, R14.reuse, UR21, 0x3 ;  /* 0x000000150e0c7c11 */ /* 0x040fe4000f8e18ff */
[----:B------:R-:W-:Y:S02]  /*4a20*/  SHF.L.U32 R9, R13, 0x1f, RZ ;  /* 0x0000001f0d097819 */ /* 0x000fe400000006ff */
[----:B------:R-:W-:Y:S02]  /*4a30*/  LEA R10, R14, UR21, 0x4 ;  /* 0x000000150e0a7c11 */ /* 0x000fe4000f8e20ff */
[----:B------:R-:W2:Y:S02]  /*4a40*/  SYNCS.PHASECHK.TRANS64.TRYWAIT P0, [R12+URZ+0xd0], R9 ;  /* 0x0000d0090c0075a7 */ /* 0x000ea400080011ff */
[----:B--23--:R-:W-:Y:S05]  /*4a50*/  @!P0 BRA `(.L_x_90) ;  /* 0x0000005c00f88947 */ /* 0x00cfea0003800000 */
.L_x_191:
[----:B--2---:R-:W2:Y:S01]  /*4a60*/  LDS.128 R8, [R10+0x160] ;  /* 0x000160000a087984 */ /* 0x004ea20000000c00 */
[----:B------:R-:W-:Y:S01]  /*4a70*/  UISETP.GE.AND UP0, UPT, UR45, 0x1, UPT ;  /* 0x000000012d00788c */ /* 0x000fe2000bf06270 */
[----:B------:R-:W-:Y:S01]  /*4a80*/  @!PT LDS RZ, [RZ] ;  /* 0x00000000fffff984 */ /* 0x000fe20000000800 */
[----:B------:R-:W-:Y:S01]  /*4a90*/  @!PT LDS RZ, [RZ] ;  /* 0x00000000fffff984 */ /* 0x000fe20000000800 */
[----:B------:R-:W-:Y:S01]  /*4aa0*/  @!PT LDS RZ, [RZ] ;  /* 0x00000000fffff984 */ /* 0x000fe20000000800 */
[----:B------:R-:W-:Y:S01]  /*4ab0*/  @!PT LDS RZ, [RZ] ;  /* 0x00000000fffff984 */ /* 0x000fe20000000800 */
[----:B------:R3:W-:Y:S06]  /*4ac0*/  MEMBAR.ALL.CTA ;  /* 0x0000000000007992 */ /* 0x0007ec0000008000 */
[----:B---3--:R-:W3:Y:S01]  /*4ad0*/  FENCE.VIEW.ASYNC.S ;  /* 0x00000000000073c6 */ /* 0x008ee20000000000 */
[----:B--2---:R-:W-:Y:S11]  /*4ae0*/  LOP3.LUT P0, RZ, R10, 0x1, RZ, 0xc0, !PT ;  /* 0x000000010aff7812 */ /* 0x004ff6000780c0ff */
[----:B------:R-:W-:Y:S02]  /*4af0*/  @!UPT UIADD3 URZ, UPT, UPT, URZ, URZ, URZ ;  /* 0x000000fffffff290 */ /* 0x000fe4000fffe0ff */
[----:B---3--:R-:W-:Y:S01]  /*4b00*/  VOTEU.ANY UP1, P0 ;  /* 0x0000000000ff7886 */ /* 0x008fe20000020100 */
[----:B------:R-:W-:Y:S11]  /*4b10*/  PLOP3.LUT P0, PT, PT, PT, UP1, 0x80, 0x8 ;  /* 0x000000000008781c */ /* 0x000ff60003f0f018 */
[----:B------:R-:W-:Y:S02]  /*4b20*/  @!UPT UIADD3 URZ, UPT, UPT, URZ, URZ, URZ ;  /* 0x000000fffffff290 */ /* 0x000fe4000fffe0ff */
[----:B------:R-:W-:Y:S02]  /*4b30*/  @P0 SHF.R.U32.HI R0, RZ, 0x10, R9 ;  /* 0x00000010ff000819 */ /* 0x000fe40000011609 */
[----:B------:R-:W-:Y:S02]  /*4b40*/  @P0 MOV R6, R8 ;  /* 0x0000000800060202 */ /* 0x000fe40000000f00 */
[----:B------:R-:W-:Y:S01]  /*4b50*/  @P0 R2UR UR4, R0 ;  /* 0x00000000000402ca */ /* 0x000fe200000e0000 */
[----:B------:R-:W-:Y:S01]  /*4b60*/  VIADD R0, R12, 0xe0 ;  /* 0x000000e00c007836 */ /* 0x000fe20000000000 */
[----:B------:R-:W-:Y:S02]  /*4b70*/  @P0 LOP3.LUT R8, R9, 0xffff, RZ, 0xc0, !PT ;  /* 0x0000ffff09080812 */ /* 0x000fe400078ec0ff */
[----:B------:R-:W-:Y:S02]  /*4b80*/  @P0 R2UR UR6, R6 ;  /* 0x00000000060602ca */ /* 0x000fe400000e0000 */
[----:B------:R-:W-:Y:S02]  /*4b90*/  PRMT R0, RZ, 0x654, R0 ;  /* 0x00000654ff007816 */ /* 0x000fe40000000000 */
[----:B------:R-:W-:Y:S02]  /*4ba0*/  @P0 R2UR UR5, R8 ;  /* 0x00000000080502ca */ /* 0x000fe400000e0000 */
[----:B------:R2:W-:Y:S03]  /*4bb0*/  SYNCS.ARRIVE.TRANS64.RED.A1T0 RZ, [R0+URZ], RZ ;  /* 0x000000ff00ff79a7 */ /* 0x0005e600081004ff */
[----:B------:R-:W-:Y:S04]  /*4bc0*/  @UP1 UMOV UR29, UR4 ;  /* 0x00000004001d1c82 */ /* 0x000fe80008000000 */
[----:B------:R-:W-:Y:S04]  /*4bd0*/  @UP1 UMOV UR14, UR6 ;  /* 0x00000006000e1c82 */ /* 0x000fe80008000000 */
[----:B------:R-:W-:Y:S01]  /*4be0*/  @UP1 UMOV UR13, UR5 ;  /* 0x00000005000d1c82 */ /* 0x000fe20008000000 */
[----:B------:R-:W-:Y:S05]  /*4bf0*/  BRA.U !UP0, `(.L_x_91) ;  /* 0x0000000108a47547 */ /* 0x000fea000b800000 */
[----:B------:R-:W-:Y:S02]  /*4c00*/  UIMAD.WIDE.U32 UR16, UR13, UR51, URZ ;  /* 0x000000330d1072a5 */ /* 0x000fe4000f8e00ff */
[----:B------:R-:W-:Y:S02]  /*4c10*/  UIMAD.WIDE.U32 UR18, UR14, UR48, URZ ;  /* 0x000000300e1272a5 */ /* 0x000fe4000f8e00ff */
[----:B------:R-:W-:Y:S02]  /*4c20*/  USEL UR4, UR30, UR47, !UP5 ;  /* 0x0000002f1e047287 */ /* 0x000fe4000e800000 */
[----:B------:R-:W-:Y:S02]  /*4c30*/  USEL UR7, UR31, UR52, !UP6 ;  /* 0x000000341f077287 */ /* 0x000fe4000f000000 */
[----:B-1----:R-:W-:Y:S02]  /*4c40*/  UIMAD.WIDE.U32 UR8, UR4, UR22, URZ ;  /* 0x00000016040872a5 */ /* 0x002fe4000f8e00ff */
[----:B------:R-:W-:Y:S01]  /*4c50*/  UIMAD.WIDE.U32 UR10, UR7, UR22, URZ ;  /* 0x00000016070a72a5 */ /* 0x000fe2000f8e00ff */
[----:B------:R-:W-:Y:S02]  /*4c60*/  UMOV UR5, UR17 ;  /* 0x0000001100057c82 */ /* 0x000fe40008000000 */
[----:B------:R-:W-:Y:S03]  /*4c70*/  USHF.R.U32.HI UR6, URZ, UR54, UR5 ;  /* 0x00000036ff067299 */ /* 0x000fe60008011605 */
[----:B------:R-:W-:Y:S01]  /*4c80*/  UMOV UR5, UR19 ;  /* 0x0000001300057c82 */ /* 0x000fe20008000000 */
[----:B------:R-:W-:Y:S02]  /*4c90*/  USEL UR6, UR13, UR6, !UP5 ;  /* 0x000000060d067287 */ /* 0x000fe4000e800000 */
[----:B------:R-:W-:Y:S03]  /*4ca0*/  USHF.R.U32.HI UR12, URZ, UR49, UR5 ;  /* 0x00000031ff0c7299 */ /* 0x000fe60008011605 */
[----:B------:R-:W-:Y:S02]  /*4cb0*/  UMOV UR5, UR9 ;  /* 0x0000000900057c82 */ /* 0x000fe40008000000 */
[----:B------:R-:W-:Y:S03]  /*4cc0*/  @UP4 USHF.R.U32.HI UR4, URZ, UR23, UR5 ;  /* 0x00000017ff044299 */ /* 0x000fe60008011605 */
[----:B------:R-:W-:Y:S01]  /*4cd0*/  UMOV UR5, UR11 ;  /* 0x0000000b00057c82 */ /* 0x000fe20008000000 */
[----:B------:R-:W-:Y:S02]  /*4ce0*/  UIMAD UR4, UR45, UR4, URZ ;  /* 0x000000042d0472a4 */ /* 0x000fe4000f8e02ff */
[----:B------:R-:W-:Y:S02]  /*4cf0*/  @UP4 USHF.R.U32.HI UR7, URZ, UR23, UR5 ;  /* 0x00000017ff074299 */ /* 0x000fe40008011605 */
[----:B------:R-:W-:Y:S02]  /*4d00*/  UIMAD.WIDE.U32 UR10, UR6, UR22, URZ ;  /* 0x00000016060a72a5 */ /* 0x000fe4000f8e00ff */
[----:B------:R-:W-:Y:S02]  /*4d10*/  USEL UR5, UR14, UR12, !UP6 ;  /* 0x0000000c0e057287 */ /* 0x000fe4000f000000 */
[----:B------:R-:W-:Y:S02]  /*4d20*/  UIMAD UR8, UR45, UR7, URZ ;  /* 0x000000072d0872a4 */ /* 0x000fe4000f8e02ff */
[----:B------:R-:W-:Y:S03]  /*4d30*/  UISETP.GE.AND UP0, UPT, UR6, UR4, UPT ;  /* 0x000000040600728c */ /* 0x000fe6000bf06270 */
[----:B------:R-:W-:Y:S01]  /*4d40*/  UMOV UR4, UR11 ;  /* 0x0000000b00047c82 */ /* 0x000fe20008000000 */
[----:B------:R-:W-:Y:S02]  /*4d50*/  UISETP.GE.OR UP0, UPT, UR5, UR8, UP0 ;  /* 0x000000080500728c */ /* 0x000fe40008706670 */
[----:B------:R-:W-:Y:S02]  /*4d60*/  USHF.R.U32.HI UR4, URZ, UR23, UR4 ;  /* 0x00000017ff047299 */ /* 0x000fe40008011604 */
[----:B------:R-:W-:Y:S02]  /*4d70*/  UIMAD.WIDE.U32 UR8, UR5, UR22, URZ ;  /* 0x00000016050872a5 */ /* 0x000fe4000f8e00ff */
[----:B------:R-:W-:Y:S04]  /*4d80*/  USEL UR10, UR6, UR4, !UP4 ;  /* 0x00000004060a7287 */ /* 0x000fe8000e000000 */
[----:B------:R-:W-:Y:S01]  /*4d90*/  UIADD3 UR11, UPT, UPT, -UR10, URZ, URZ ;  /* 0x000000ff0a0b7290 */ /* 0x000fe2000fffe1ff */
[----:B------:R-:W-:Y:S02]  /*4da0*/  @!UP0 UMOV UR4, UR9 ;  /* 0x0000000900048c82 */ /* 0x000fe40008000000 */
[----:B------:R-:W-:Y:S02]  /*4db0*/  @!UP0 USHF.R.U32.HI UR4, URZ, UR23, UR4 ;  /* 0x00000017ff048299 */ /* 0x000fe40008011604 */
[----:B------:R-:W-:Y:S02]  /*4dc0*/  UIMAD UR8, UR45, UR11, UR6 ;  /* 0x0000000b2d0872a4 */ /* 0x000fe4000f8e0206 */
[----:B------:R-:W-:Y:S04]  /*4dd0*/  @!UP0 USEL UR4, UR5, UR4, !UP4 ;  /* 0x0000000405048287 */ /* 0x000fe8000e000000 */
[----:B------:R-:W-:Y:S02]  /*4de0*/  @!UP0 UIMAD UR7, UR7, UR8, UR4 ;  /* 0x00000008070782a4 */ /* 0x000fe4000f8e0204 */
[----:B------:R-:W-:Y:S02]  /*4df0*/  @!UP0 UIADD3 UR9, UPT, UPT, UR10, -UR4, URZ ;  /* 0x800000040a098290 */ /* 0x000fe4000fffe0ff */
[----:B------:R-:W-:Y:S02]  /*4e00*/  UIADD3 UR8, UPT, UPT, -UR6, URZ, URZ ;  /* 0x000000ff06087290 */ /* 0x000fe4000fffe1ff */
[----:B------:R-:W-:Y:S02]  /*4e10*/  UIADD3 UR4, UPT, UPT, -UR5, URZ, URZ ;  /* 0x000000ff05047290 */ /* 0x000fe4000fffe1ff */
[----:B------:R-:W-:Y:S03]  /*4e20*/  @!UP0 UIMAD UR6, UR9, UR45, UR5 ;  /* 0x0000002d090682a4 */ /* 0x000fe6000f8e0205 */
[----:B------:R-:W-:Y:S01]  /*4e30*/  @!UP0 UMOV UR5, UR7 ;  /* 0x0000000700058c82 */ /* 0x000fe20008000000 */
[----:B------:R-:W-:Y:S02]  /*4e40*/  UIMAD UR7, UR15, UR4, UR14 ;  /* 0x000000040f0772a4 */ /* 0x000fe4000f8e020e */
[----:B------:R-:W-:Y:S02]  /*4e50*/  UIMAD UR4, UR50, UR8, UR13 ;  /* 0x00000008320472a4 */ /* 0x000fe4000f8e020d */
[----:B------:R-:W-:Y:S02]  /*4e60*/  UIMAD UR14, UR5, UR15, UR7 ;  /* 0x0000000f050e72a4 */ /* 0x000fe4000f8e0207 */
[----:B------:R-:W-:Y:S11]  /*4e70*/  UIMAD UR13, UR6, UR50, UR4 ;  /* 0x00000032060d72a4 */ /* 0x000ff6000f8e0204 */
[----:B------:R-:W-:Y:S01]  /*4e80*/  @!UPT UIADD3 URZ, UPT, UPT, URZ, URZ, URZ ;  /* 0x000000fffffff290 */ /* 0x000fe2000fffe0ff */
.L_x_91:
[----:B------:R-:W3:Y:S01]  /*4e90*/  @!UP3 LDCU.128 UR8, c[0x0][0xb10] ;  /* 0x00016200ff08b7ac */ /* 0x000ee20008000c00 */
[C---:B------:R-:W-:Y:S02]  /*4ea0*/  ISETP.NE.U32.AND P1, PT, R4.reuse, RZ, PT ;  /* 0x000000ff0400720c */ /* 0x040fe40003f25070 */
[----:B------:R-:W-:Y:S02]  /*4eb0*/  ISETP.NE.U32.AND P0, PT, R4, RZ, PT ;  /* 0x000000ff0400720c */ /* 0x000fe40003f05070 */
[C---:B------:R-:W-:Y:S02]  /*4ec0*/  ISETP.NE.AND.EX P1, PT, R5.reuse, RZ, PT, P1 ;  /* 0x000000ff0500720c */ /* 0x040fe40003f25310 */
[----:B------:R-:W-:Y:S01]  /*4ed0*/  ISETP.NE.AND.EX P0, PT, R5, RZ, PT, P0 ;  /* 0x000000ff0500720c */ /* 0x000fe20003f05300 */
[----:B------:R-:W4:Y:S01]  /*4ee0*/  @!UP3 LDCU UR5, c[0x0][0xb0c] ;  /* 0x00016180ff05b7ac */ /* 0x000f220008000800 */
[----:B------:R-:W-:Y:S01]  /*4ef0*/  SHF.L.U32 R9, R15, 0x1f, RZ ;  /* 0x0000001f0f097819 */ /* 0x000fe200000006ff */
[----:B------:R-:W-:Y:S02]  /*4f00*/  USHF.L.U32 UR42, UR32, 0x8, URZ ;  /* 0x00000008202a7899 */ /* 0x000fe400080006ff */
[----:B------:R-:W-:Y:S02]  /*4f10*/  USHF.L.U32 UR43, UR20, 0x6, URZ ;  /* 0x00000006142b7899 */ /* 0x000fe400080006ff */
[----:B---3--:R-:W-:Y:S07]  /*4f20*/  UIMAD.WIDE.U32 UR6, UR14, UR8, URZ ;  /* 0x000000080e0672a5 */ /* 0x008fee000f8e00ff */
[----:B------:R-:W-:Y:S01]  /*4f30*/  @!UP3 UMOV UR4, UR7 ;  /* 0x000000070004bc82 */ /* 0x000fe20008000000 */
[----:B----4-:R-:W-:Y:S02]  /*4f40*/  @!UP3 UISETP.NE.AND UP0, UPT, UR5, 0x1, UPT ;  /* 0x000000010500b88c */ /* 0x010fe4000bf05270 */
[----:B------:R-:W-:Y:S02]  /*4f50*/  @!UP3 USHF.R.U32.HI UR4, URZ, UR9, UR4 ;  /* 0x00000009ff04b299 */ /* 0x000fe40008011604 */
[----:B------:R-:W-:Y:S02]  /*4f60*/  UIMAD.WIDE.U32 UR6, UR13, UR11, URZ ;  /* 0x0000000b0d0672a5 */ /* 0x000fe4000f8e00ff */
[----:B------:R-:W-:Y:S02]  /*4f70*/  @!UP3 USEL UR8, UR14, UR4, !UP0 ;  /* 0x000000040e08b287 */ /* 0x000fe4000c000000 */
[----:B------:R-:W-:Y:S03]  /*4f80*/  @!UP3 UISETP.NE.AND UP0, UPT, UR10, 0x1, UPT ;  /* 0x000000010a00b88c */ /* 0x000fe6000bf05270 */
[----:B------:R-:W-:Y:S02]  /*4f90*/  @!UP3 UMOV UR6, UR7 ;  /* 0x000000070006bc82 */ /* 0x000fe40008000000 */
[----:B------:R-:W3:Y:S02]  /*4fa0*/  @!UP3 LDCU UR4, c[0x0][0xb20] ;  /* 0x00016400ff04b7ac */ /* 0x000ee40008000800 */
[----:B---3--:R-:W-:Y:S04]  /*4fb0*/  @!UP3 USHF.R.U32.HI UR6, URZ, UR4, UR6 ;  /* 0x00000004ff06b299 */ /* 0x008fe80008011606 */
[----:B------:R-:W-:Y:S04]  /*4fc0*/  @!UP3 USEL UR6, UR13, UR6, !UP0 ;  /* 0x000000060d06b287 */ /* 0x000fe8000c000000 */
[----:B------:R-:W-:Y:S02]  /*4fd0*/  @!UP3 UIADD3 UR4, UPT, UPT, -UR8, UR6, URZ ;  /* 0x000000060804b290 */ /* 0x000fe4000fffe1ff */
[----:B------:R-:W-:Y:S02]  /*4fe0*/  @!UP3 UIADD3 UR6, UPT, UPT, UR8, -UR6, URZ ;  /* 0x800000060806b290 */ /* 0x000fe4000fffe0ff */
[----:B------:R-:W-:Y:S02]  /*4ff0*/  @!UP3 UIMAD UR14, UR4, UR5, UR14 ;  /* 0x00000005040eb2a4 */ /* 0x000fe4000f8e020e */
[----:B------:R-:W-:Y:S01]  /*5000*/  @!UP3 UIMAD UR13, UR6, UR10, UR13 ;  /* 0x0000000a060db2a4 */ /* 0x000fe2000f8e020d */
[----:B------:R-:W-:Y:S11]  /*5010*/  BRA.U UP2, `(.L_x_92) ;  /* 0x0000000102107547 */ /* 0x000ff6000b800000 */
[----:B--2---:R-:W-:Y:S04]  /*5020*/  MOV R0, UR53 ;  /* 0x0000003500007c02 */ /* 0x004fe80008000f00 */
[----:B------:R-:W-:Y:S04]  /*5030*/  SHF.L.U32 R11, R0, 0x1f, RZ ;  /* 0x0000001f000b7819 */ /* 0x000fe800000006ff */
[----:B------:R-:W2:Y:S02]  /*5040*/  SYNCS.PHASECHK.TRANS64.TRYWAIT P2, [UR21+0xc8], R11 ;  /* 0x0000c80bff0075a7 */ /* 0x000ea40008041115 */
[----:B--2---:R-:W-:Y:S05]  /*5050*/  @!P2 BRA `(.L_x_93) ;  /* 0x00000058008ca947 */ /* 0x004fea0003800000 */
.L_x_92:
[----:B------:R-:W-:Y:S05]  /*5060*/  @!P1 BRA `(.L_x_94) ;  /* 0x0000000000309947 */ /* 0x000fea0003800000 */
[----:B------:R-:W-:Y:S01]  /*5070*/  ISETP.NE.U32.AND P1, PT, R2, RZ, PT ;  /* 0x000000ff0200720c */ /* 0x000fe20003f25070 */
[----:B------:R-:W3:Y:S01]  /*5080*/  LDCU.64 UR4, c[0x0][0x358] ;  /* 0x00006b00ff0477ac */ /* 0x000ee20008000a00 */
[----:B------:R-:W-:Y:S02]  /*5090*/  IMAD.MOV.U32 R80, RZ, RZ, 0x1 ;  /* 0x00000001ff507424 */ /* 0x000fe400078e00ff */
[----:B------:R-:W-:Y:S11]  /*50a0*/  ISETP.NE.AND.EX P1, PT, R3, RZ, PT, P1 ;  /* 0x000000ff0300720c */ /* 0x000ff60003f25310 */
[----:B------:R-:W-:Y:S02]  /*50b0*/  @!UPT UIADD3 URZ, UPT, UPT, URZ, URZ, URZ ;  /* 0x000000fffffff290 */ /* 0x000fe4000fffe0ff */
[----:B--2---:R-:W2:Y:S01]  /*50c0*/  @P1 LDC.64 R10, c[0x0][0x888] ;  /* 0x00022200ff0a1b82 */ /* 0x004ea20000000a00 */
[----:B------:R-:W-:Y:S04]  /*50d0*/  @P1 IMAD R0, R4, UR36, RZ ;  /* 0x0000002404001c24 */ /* 0x000fe8000f8e02ff */
[----:B--2---:R-:W-:Y:S04]  /*50e0*/  @P1 IMAD.WIDE R10, R0, 0x4, R10 ;  /* 0x00000004000a1825 */ /* 0x004fe800078e020a */
[----:B------:R-:W-:Y:S01]  /*50f0*/  HFMA2 R0, -RZ, RZ, 0, 5.9604644775390625e-08 ;  /* 0x00000001ff007431 */ /* 0x000fe200000001ff */
[----:B---3-5:R3:W5:Y:S04]  /*5100*/  @P1 LDG.E R41, desc[UR4][R10.64] ;  /* 0x000000040a291981 */ /* 0x028768000c1e1900 */
[----:B------:R-:W-:Y:S01]  /*5110*/  @!P1 PRMT R80, R0, 0x7610, R80 ;  /* 0x0000761000509816 */ /* 0x000fe20000000050 */
[----:B---3--:R-:W4:Y:S06]  /*5120*/  @!P1 LDC R41, c[0x0][0x880] ;  /* 0x00022000ff299b82 */ /* 0x008f2c0000000800 */
.L_x_94:
[----:B----45:R-:W-:Y:S01]  /*5130*/  @!P0 FSETP.EQ.AND P1, PT, R41, RZ, PT ;  /* 0x000000ff2900820b */ /* 0x030fe20003f22000 */
[----:B------:R-:W-:Y:S01]  /*5140*/  @!UPT UIADD3 URZ, UPT, UPT, URZ, URZ, URZ ;  /* 0x000000fffffff290 */ /* 0x000fe2000fffe0ff */
[----:B------:R-:W-:Y:S11]  /*5150*/  @!P0 BRA `(.L_x_95) ;  /* 0x0000000000188947 */ /* 0x000ff60003800000 */
[----:B------:R-:W-:Y:S02]  /*5160*/  LOP3.LUT P0, RZ, R80, 0xff, RZ, 0xc0, !PT ;  /* 0x000000ff50ff7812 */ /* 0x000fe4000780c0ff */
[----:B------:R-:W-:Y:S04]  /*5170*/  ISETP.NE.U32.AND P1, PT, R2, RZ, PT ;  /* 0x000000ff0200720c */ /* 0x000fe80003f25070 */
[----:B------:R-:W-:Y:S04]  /*5180*/  ISETP.NE.AND.EX P1, PT, R3, RZ, PT, P1 ;  /* 0x000000ff0300720c */ /* 0x000fe80003f25310 */
[----:B------:R-:W-:Y:S03]  /*5190*/  PLOP3.LUT P1, PT, P1, PT, PT, 0x8, 0x80 ;  /* 0x000000000080781c */ /* 0x000fe60000f2e170 */
[----:B------:R-:W-:Y:S11]  /*51a0*/  @P0 FSETP.EQ.AND P1, PT, R41, RZ, PT ;  /* 0x000000ff2900020b */ /* 0x000ff60003f22000 */
[----:B------:R-:W-:Y:S02]  /*51b0*/  @!UPT UIADD3 URZ, UPT, UPT, URZ, URZ, URZ ;  /* 0x000000fffffff290 */ /* 0x000fe4000fffe0ff */
.L_x_95:
[----:B------:R-:W3:Y:S01]  /*51c0*/  SYNCS.PHASECHK.TRANS64.TRYWAIT P2, [UR21+0xa0], R9 ;  /* 0x0000a009ff0075a7 */ /* 0x000ee20008041115 */
[----:B------:R-:W-:Y:S04]  /*51d0*/  ELECT P0, URZ, PT ;  /* 0x0000000000ff782f */ /* 0x000fe80003800000 */
[----:B------:R-:W-:Y:S11]  /*51e0*/  PLOP3.LUT P1, PT, P1, P0, PT, 0xf2, 0x2f ;  /* 0x00000000002f781c */ /* 0x000ff60000f21e72 */
[----:B------:R-:W-:Y:S02]  /*51f0*/  @!UPT UIADD3 URZ, UPT, UPT, URZ, URZ, URZ ;  /* 0x000000fffffff290 */ /* 0x000fe4000fffe0ff */
[----:B------:R-:W-:Y:S05]  /*5200*/  @!P1 IADD3 R8, P0, PT, R16, 0x580, RZ ;  /* 0x0000058010089810 */ /* 0x000fea0007f1e0ff */
[----:B------:R-:W-:Y:S01]  /*5210*/  @!P1 IMAD.X R6, RZ, RZ, R17, P0 ;  /* 0x000000ffff069224 */ /* 0x000fe200000e0611 */
[----:B---3--:R-:W-:Y:S07]  /*5220*/  @!P2 BRA `(.L_x_96) ;  /* 0x000000580030a947 */ /* 0x008fee0003800000 */
.L_x_194:
[----:B------:R-:W-:Y:S01]  /*5230*/  @!P1 R2UR UR5, R8 ;  /* 0x00000000080592ca */ /* 0x000fe200000e0000 */
[----:B------:R-:W-:Y:S01]  /*5240*/  VOTEU.ALL UP0, P1 ;  /* 0x0000000000ff7886 */ /* 0x000fe20000800000 */
[----:B------:R-:W-:Y:S01]  /*5250*/  @!P1 R2UR UR4, R6 ;  /* 0x00000000060492ca */ /* 0x000fe200000e0000 */
[----:B------:R-:W-:Y:S01]  /*5260*/  UMOV UR6, 0x0 ;  /* 0x0000000000067882 */ /* 0x000fe20000000000 */
[----:B------:R-:W-:Y:S01]  /*5270*/  UMOV UR7, 0x10000000 ;  /* 0x1000000000077882 */ /* 0x000fe20000000000 */
[----:B------:R-:W-:Y:S01]  /*5280*/  UMOV UR44, UR36 ;  /* 0x00000024002c7c82 */ /* 0x000fe20008000000 */
[----:B------:R-:W-:Y:S01]  /*5290*/  @!UP0 UIADD3 UR40, UPT, UPT, UR21, 0x200, URZ ;  /* 0x0000020015288890 */ /* 0x000fe2000fffe0ff */
[----:B--2---:R-:W-:Y:S01]  /*52a0*/  @!P1 IMAD.MOV.U32 R0, RZ, RZ, 0x2000 ;  /* 0x00002000ff009424 */ /* 0x004fe200078e00ff */
[----:B------:R-:W-:Y:S01]  /*52b0*/  @!UP0 UIADD3 UR10, UPT, UPT, UR42, 0x80, URZ ;  /* 0x000000802a0a8890 */ /* 0x000fe2000fffe0ff */
[----:B------:R-:W-:Y:S01]  /*52c0*/  @!P1 IADD3 R8, P0, PT, R16, 0x580, RZ ;  /* 0x0000058010089810 */ /* 0x000fe20007f1e0ff */
[----:B------:R-:W-:Y:S01]  /*52d0*/  @!UP0 UIADD3 UR8, UPT, UPT, UR21, 0x1200, URZ ;  /* 0x0000120015088890 */ /* 0x000fe2000fffe0ff */
[----:B------:R-:W-:Y:S02]  /*52e0*/  VOTEU.ALL UP0, P1 ;  /* 0x0000000000ff7886 */ /* 0x000fe40000800000 */
[----:B------:R-:W-:Y:S01]  /*52f0*/  IMAD.U32 R10, RZ, RZ, UR5 ;  /* 0x00000005ff0a7e24 */ /* 0x000fe2000f8e00ff */
[----:B------:R-:W-:Y:S01]  /*5300*/  UMOV UR9, UR41 ;  /* 0x0000002900097c82 */ /* 0x000fe20008000000 */
[----:B------:R-:W-:Y:S01]  /*5310*/  IMAD.U32 R11, RZ, RZ, UR4 ;  /* 0x00000004ff0b7e24 */ /* 0x000fe2000f8e00ff */
[----:B------:R-:W-:Y:S01]  /*5320*/  UMOV UR11, UR43 ;  /* 0x0000002b000b7c82 */ /* 0x000fe20008000000 */
[----:B------:R-:W-:Y:S01]  /*5330*/  UMOV UR12, UR36 ;  /* 0x00000024000c7c82 */ /* 0x000fe20008000000 */
[----:B------:R-:W-:Y:S01]  /*5340*/  @!P1 R2UR UR4, R10 ;  /* 0x000000000a0492ca */ /* 0x000fe200000e0000 */
[----:B------:R-:W-:Y:S01]  /*5350*/  @!P1 IMAD.X R6, RZ, RZ, R17, P0 ;  /* 0x000000ffff069224 */ /* 0x000fe200000e0611 */
[----:B------:R-:W-:Y:S11]  /*5360*/  @!P1 R2UR UR5, R11 ;  /* 0x000000000b0592ca */ /* 0x000ff600000e0000 */
[----:B------:R-:W-:Y:S02]  /*5370*/  @!UPT UIADD3 URZ, UPT, UPT, URZ, URZ, URZ ;  /* 0x000000fffffff290 */ /* 0x000fe4000fffe0ff */
[----:B------:R2:W-:Y:S01]  /*5380*/  @!UP0 UTMALDG.3D [UR40], [UR4], desc[UR6] ;  /* 0x00000628040085b4 */ /* 0x0005e20008011000 */
[----:B------:R-:W-:Y:S05]  /*5390*/  VOTEU.ALL UP0, P1 ;  /* 0x0000000000ff7886 */ /* 0x000fea0000800000 */
[----:B------:R2:W-:Y:S01]  /*53a0*/  @!UP0 UTMALDG.3D [UR8], [UR4], desc[UR6] ;  /* 0x00000608040085b4 */ /* 0x0005e20008011000 */
[----:B------:R2:W-:Y:S01]  /*53b0*/  @!P1 SYNCS.ARRIVE.TRANS64.RED.A0TR RZ, [UR21+0x80], R0 ;  /* 0x00008000ffff99a7 */ /* 0x0005e20008300415 */
[----:B------:R-:W-:Y:S01]  /*53c0*/  SYNCS.ARRIVE.TRANS64.RED.A1T0 RZ, [UR46], RZ ;  /* 0x000000ffffff79a7 */ /* 0x000fe2000810042e */
[----:B------:R-:W3:Y:S02]  /*53d0*/  SYNCS.PHASECHK.TRANS64.TRYWAIT P2, [UR21+0xa8], R9 ;  /* 0x0000a809ff0075a7 */ /* 0x000ee40008041115 */
[----:B--23--:R-:W-:Y:S05]  /*53e0*/  @!P2 BRA `(.L_x_97) ;  /* 0x0000005400d8a947 */ /* 0x00cfea0003800000 */
.L_x_196:
        /* <DEDUP_REMOVED lines=10> */
[----:B------:R-:W-:Y:S02]  /*5490*/  @!UP0 UIADD3 UR10, UPT, UPT, UR42, 0xa0, URZ ;  /* 0x000000a02a0a8890 */ /* 0x000fe4000fffe0ff */
[----:B------:R-:W-:Y:S01]  /*54a0*/  @!UP0 UIADD3 UR8, UPT, UPT, UR21, 0x3200, URZ ;  /* 0x0000320015088890 */ /* 0x000fe2000fffe0ff */
[----:B------:R-:W-:Y:S01]  /*54b0*/  IMAD.U32 R10, RZ, RZ, UR5 ;  /* 0x00000005ff0a7e24 */ /* 0x000fe2000f8e00ff */
[----:B------:R-:W-:Y:S01]  /*54c0*/  VOTEU.ALL UP0, P1 ;  /* 0x0000000000ff7886 */ /* 0x000fe20000800000 */
[----:B------:R-:W-:Y:S01]  /*54d0*/  IMAD.U32 R11, RZ, RZ, UR4 ;  /* 0x00000004ff0b7e24 */ /* 0x000fe2000f8e00ff */
[----:B------:R-:W-:Y:S01]  /*54e0*/  UMOV UR9, UR33 ;  /* 0x0000002100097c82 */ /* 0x000fe20008000000 */
[----:B------:R-:W-:Y:S01]  /*54f0*/  UMOV UR11, UR43 ;  /* 0x0000002b000b7c82 */ /* 0x000fe20008000000 */
[----:B------:R-:W-:Y:S01]  /*5500*/  @!P1 R2UR UR4, R10 ;  /* 0x000000000a0492ca */ /* 0x000fe200000e0000 */
[----:B------:R-:W-:Y:S01]  /*5510*/  UMOV UR12, UR36 ;  /* 0x00000024000c7c82 */ /* 0x000fe20008000000 */
[----:B------:R-:W-:Y:S01]  /*5520*/  @!P1 R2UR UR5, R11 ;  /* 0x000000000b0592ca */ /* 0x000fe200000e0000 */
[----:B------:R-:W-:Y:S11]  /*5530*/  @!P1 IMAD.X R6, RZ, RZ, R17, P0 ;  /* 0x000000ffff069224 */ /* 0x000ff600000e0611 */
[----:B------:R-:W-:Y:S01]  /*5540*/  @!UPT UIADD3 URZ, UPT, UPT, URZ, URZ, URZ ;  /* 0x000000fffffff290 */ /* 0x000fe2000fffe0ff */
[----:B------:R2:W-:Y:S01]  /*5550*/  @!UP0 UTMALDG.3D [UR32], [UR4], desc[UR6] ;  /* 0x00000620040085b4 */ /* 0x0005e20008011000 */
[----:B------:R-:W-:Y:S05]  /*5560*/  VOTEU.ALL UP0, P1 ;  /* 0x0000000000ff7886 */ /* 0x000fea0000800000 */
[----:B------:R2:W-:Y:S01]  /*5570*/  @!UP0 UTMALDG.3D [UR8], [UR4], desc[UR6] ;  /* 0x00000608040085b4 */ /* 0x0005e20008011000 */
[----:B------:R2:W-:Y:S01]  /*5580*/  @!P1 SYNCS.ARRIVE.TRANS64.RED.A0TR RZ, [UR21+0x88], R0 ;  /* 0x00008800ffff99a7 */ /* 0x0005e20008300415 */
[----:B------:R-:W-:Y:S01]  /*5590*/  SYNCS.ARRIVE.TRANS64.RED.A1T0 RZ, [UR39], RZ ;  /* 0x000000ffffff79a7 */ /* 0x000fe20008100427 */
[----:B------:R-:W3:Y:S02]  /*55a0*/  SYNCS.PHASECHK.TRANS64.TRYWAIT P2, [UR21+0xb0], R9 ;  /* 0x0000b009ff0075a7 */ /* 0x000ee40008041115 */
[----:B--23--:R-:W-:Y:S05]  /*55b0*/  @!P2 BRA `(.L_x_98) ;  /* 0x00000054007ca947 */ /* 0x00cfea0003800000 */
.L_x_198:
        /* <DEDUP_REMOVED lines=9> */
[----:B------:R-:W-:Y:S01]  /*5650*/  VIADD R14, R14, 0x1 ;  /* 0x000000010e0e7836 */ /* 0x000fe20000000000 */
        /* <DEDUP_REMOVED lines=10> */
[----:B------:R-:W-:Y:S11]  /*5700*/  UMOV UR12, UR36 ;  /* 0x00000024000c7c82 */ /* 0x000ff60008000000 */
        /* <DEDUP_REMOVED lines=8> */
.L_x_200:
[----:B------:R-:W-:Y:S01]  /*5790*/  UPLOP3.LUT UP2, UPT, UPT, UPT, UPT, 0x80, 0x8 ;  /* 0x000000000008789c */ /* 0x000fe20003f4f070 */
[----:B------:R-:W-:Y:S01]  /*57a0*/  @!P1 IADD3 R6, P0, PT, R16, 0x580, RZ ;  /* 0x0000058010069810 */ /* 0x000fe20007f1e0ff */
[----:B------:R-:W-:Y:S01]  /*57b0*/  UMOV UR6, 0x0 ;  /* 0x0000000000067882 */ /* 0x000fe20000000000 */
[----:B------:R-:W-:Y:S01]  /*57c0*/  UMOV UR7, 0x10000000 ;  /* 0x1000000000077882 */ /* 0x000fe20000000000 */
[----:B------:R-:W-:Y:S01]  /*57d0*/  VOTEU.ALL UP0, P1 ;  /* 0x0000000000ff7886 */ /* 0x000fe20000800000 */
[----:B------:R-:W-:Y:S01]  /*57e0*/  @!P1 R2UR UR5, R6 ;  /* 0x00000000060592ca */ /* 0x000fe200000e0000 */
[----:B--2---:R-:W-:Y:S01]  /*57f0*/  @!P1 IMAD.X R0, RZ, RZ, R17, P0 ;  /* 0x000000ffff009224 */ /* 0x004fe200000e0611 */
[----:B------:R-:W-:Y:S01]  /*5800*/  UMOV UR19, UR43 ;  /* 0x0000002b00137c82 */ /* 0x000fe20008000000 */
[----:B------:R-:W-:Y:S01]  /*5810*/  UMOV UR20, UR36 ;  /* 0x0000002400147c82 */ /* 0x000fe20008000000 */
[----:B------:R-:W-:Y:S01]  /*5820*/  @!UP0 UIADD3 UR18, UPT, UPT, UR42, 0x60, URZ ;  /* 0x000000602a128890 */ /* 0x000fe2000fffe0ff */
[----:B------:R-:W-:Y:S01]  /*5830*/  R2UR UR26, R82 ;  /* 0x00000000521a72ca */ /* 0x000fe200000e0000 */
[----:B------:R-:W-:Y:S01]  /*5840*/  @!UP0 UIADD3 UR16, UPT, UPT, UR21, 0x6200, URZ ;  /* 0x0000620015108890 */ /* 0x000fe2000fffe0ff */
[----:B------:R-:W-:Y:S01]  /*5850*/  @!P1 R2UR UR4, R0 ;  /* 0x00000000000492ca */ /* 0x000fe200000e0000 */
[----:B------:R-:W-:Y:S01]  /*5860*/  @!UP0 UIADD3 UR17, UPT, UPT, UR21, 0x98, URZ ;  /* 0x0000009815118890 */ /* 0x000fe2000fffe0ff */
[----:B------:R-:W-:Y:S01]  /*5870*/  R2UR UR24, R83 ;  /* 0x00000000531872ca */ /* 0x000fe200000e0000 */
[----:B------:R-:W-:Y:S01]  /*5880*/  @!UP0 UIADD3 UR10, UPT, UPT, UR42, 0xe0, URZ ;  /* 0x000000e02a0a8890 */ /* 0x000fe2000fffe0ff */
[----:B------:R-:W-:Y:S01]  /*5890*/  ISETP.NE.AND P0, PT, R14, 0x2, PT ;  /* 0x000000020e00780c */ /* 0x000fe20003f05270 */
[----:B------:R-:W-:Y:S01]  /*58a0*/  @!UP0 UIADD3 UR8, UPT, UPT, UR21, 0x7200, URZ ;  /* 0x0000720015088890 */ /* 0x000fe2000fffe0ff */
[----:B------:R-:W-:Y:S01]  /*58b0*/  IMAD.U32 R8, RZ, RZ, UR5 ;  /* 0x00000005ff087e24 */ /* 0x000fe2000f8e00ff */
[----:B------:R-:W-:Y:S01]  /*58c0*/  VOTEU.ALL UP0, P1 ;  /* 0x0000000000ff7886 */ /* 0x000fe20000800000 */
[----:B------:R-:W-:Y:S01]  /*58d0*/  UMOV UR11, UR43 ;  /* 0x0000002b000b7c82 */ /* 0x000fe20008000000 */
[----:B------:R-:W-:Y:S01]  /*58e0*/  UMOV UR12, UR36 ;  /* 0x00000024000c7c82 */ /* 0x000fe20008000000 */
[----:B------:R-:W-:Y:S01]  /*58f0*/  UMOV UR9, UR17 ;  /* 0x0000001100097c82 */ /* 0x000fe20008000000 */
[----:B------:R-:W-:Y:S01]  /*5900*/  SEL R0, RZ, 0x1, P0 ;  /* 0x00000001ff007807 */ /* 0x000fe20000000000 */
[----:B------:R-:W-:Y:S01]  /*5910*/  UIADD3 UR32, UPT, UPT, UR13, UR26, URZ ;  /* 0x0000001a0d207290 */ /* 0x000fe2000fffe0ff */
[----:B------:R-:W-:Y:S01]  /*5920*/  IMAD.U32 R9, RZ, RZ, UR4 ;  /* 0x00000004ff097e24 */ /* 0x000fe2000f8e00ff */
[----:B------:R-:W-:Y:S01]  /*5930*/  @!P1 R2UR UR4, R8 ;  /* 0x00000000080492ca */ /* 0x000fe200000e0000 */
[----:B------:R-:W-:Y:S01]  /*5940*/  UMOV UR36, UR29 ;  /* 0x0000001d00247c82 */ /* 0x000fe20008000000 */
[----:B------:R-:W-:Y:S02]  /*5950*/  LOP3.LUT R13, R13, R0, RZ, 0x3c, !PT ;  /* 0x000000000d0d7212 */ /* 0x000fe400078e3cff */
[----:B------:R-:W-:Y:S02]  /*5960*/  @!P1 R2UR UR5, R9 ;  /* 0x00000000090592ca */ /* 0x000fe400000e0000 */
[----:B------:R-:W-:Y:S02]  /*5970*/  LOP3.LUT R15, R15, 0x1, RZ, 0x3c, !PT ;  /* 0x000000010f0f7812 */ /* 0x000fe400078e3cff */
[----:B------:R-:W-:Y:S09]  /*5980*/  SEL R14, R14, RZ, P0 ;  /* 0x000000ff0e0e7207 */ /* 0x000ff20000000000 */
[----:B------:R2:W-:Y:S01]  /*5990*/  @!UP0 UTMALDG.3D [UR16], [UR4], desc[UR6] ;  /* 0x00000610040085b4 */ /* 0x0005e20008011000 */
[----:B------:R-:W-:Y:S05]  /*59a0*/  VOTEU.ALL UP0, P1 ;  /* 0x0000000000ff7886 */ /* 0x000fea0000800000 */
[----:B------:R3:W-:Y:S01]  /*59b0*/  @!UP0 UTMALDG.3D [UR8], [UR4], desc[UR6] ;  /* 0x00000608040085b4 */ /* 0x0007e20008011000 */
[----:B------:R3:W-:Y:S01]  /*59c0*/  @!P1 SYNCS.ARRIVE.TRANS64.RED.A0TR RZ, [UR21+0x98], R7 ;  /* 0x00009807ffff99a7 */ /* 0x0007e20008300415 */
[----:B------:R-:W-:Y:S01]  /*59d0*/  SYNCS.ARRIVE.TRANS64.RED.A1T0 RZ, [UR37], RZ ;  /* 0x000000ffffff79a7 */ /* 0x000fe20008100425 */
[----:B--2---:R-:W-:Y:S01]  /*59e0*/  UIADD3 UR20, UPT, UPT, UR14, UR24, URZ ;  /* 0x000000180e147290 */ /* 0x004fe2000fffe0ff */
[----:B------:R-:W-:Y:S11]  /*59f0*/  BRA.U UP1, `(.L_x_100) ;  /* 0xfffffff101047547 */ /* 0x000ff6000b83ffff */
[----:B------:R-:W-:-:S04]  /*5a00*/  SHF.L.U32 R3, R15, 0x1f, RZ ;  /* 0x0000001f0f037819 */ /* 0x000fc800000006ff */
[----:B------:R-:W2:Y:S02]  /*5a10*/  SYNCS.PHASECHK.TRANS64.TRYWAIT P0, [UR21+0xa0], R3 ;  /* 0x0000a003ff0075a7 */ /* 0x000ea40008001115 */
[----:B--2---:R-:W-:Y:S05]  /*5a20*/  @!P0 BRA `(.L_x_101) ;  /* 0x0000005000908947 */ /* 0x004fea0003800000 */
.L_x_202:
[----:B------:R-:W4:Y:S02]  /*5a30*/  SYNCS.PHASECHK.TRANS64.TRYWAIT P0, [UR21+0xa8], R3 ;  /* 0x0000a803ff0075a7 */ /* 0x000f240008001115 */
[----:B----4-:R-:W-:Y:S05]  /*5a40*/  @!P0 BRA `(.L_x_102) ;  /* 0x0000005000a08947 */ /* 0x010fea0003800000 */
.L_x_204:
[----:B------:R-:W4:Y:S02]  /*5a50*/  SYNCS.PHASECHK.TRANS64.TRYWAIT P0, [UR21+0xb0], R3 ;  /* 0x0000b003ff0075a7 */ /* 0x000f240008001115 */
[----:B----4-:R-:W-:Y:S05]  /*5a60*/  @!P0 BRA `(.L_x_103) ;  /* 0x0000005000b08947 */ /* 0x010fea0003800000 */
.L_x_206:
[----:B--2---:R-:W-:-:S07]  /*5a70*/  MOV R0, UR21 ;  /* 0x0000001500007c02 */ /* 0x004fce0008000f00 */
.L_x_104:
[----:B--2---:R-:W-:-:S04]  /*5a80*/  SHF.L.U32 R3, R15, 0x1f, RZ ;  /* 0x0000001f0f037819 */ /* 0x004fc800000006ff */
[----:B------:R2:W4:Y:S03]  /*5a90*/  SYNCS.PHASECHK.TRANS64.TRYWAIT P0, [R0+URZ+0xb8], R3 ;  /* 0x0000b803000075a7 */ /* 0x00052600080011ff */
[----:B----4-:R-:W-:Y:S05]  /*5aa0*/  @!P0 NANOSLEEP.SYNCS 0x989680 ;  /* 0x009896800000895d */ /* 0x010fea0003900000 */
[----:B------:R-:W4:Y:S02]  /*5ab0*/  @!P0 SYNCS.PHASECHK.TRANS64 P0, [R0+URZ+0xb8], R3 ;  /* 0x0000b803000085a7 */ /* 0x000f2400080010ff */
[----:B-1-34-:R-:W-:Y:S05]  /*5ac0*/  @P0 EXIT ;  /* 0x000000000000094d */ /* 0x01afea0003800000 */
[----:B------:R-:W-:Y:S05]  /*5ad0*/  BRA `(.L_x_104) ;  /* 0xfffffffc00e87947 */ /* 0x000fea000383ffff */
.L_x_89:
[----:B------:R-:W-:-:S06]  /*5ae0*/  UISETP.GE.AND UP0, UPT, UR13, 0x4, UPT ;  /* 0x000000040d00788c */ /* 0x000fcc000bf06270 */
[----:B------:R-:W-:-:S13]  /*5af0*/  PLOP3.LUT P0, PT, PT, PT, UP0, 0x80, 0x8 ;  /* 0x000000000008781c */ /* 0x000fda0003f0f008 */
[----:B------:R-:W-:Y:S05]  /*5b00*/  @!P0 EXIT ;  /* 0x000000000000894d */ /* 0x000fea0003800000 */
[----:B------:R-:W1:Y:S08]  /*5b10*/  S2UR UR4, SR_CgaCtaId ;  /* 0x00000000000479c3 */ /* 0x000e700000008800 */
[----:B------:R-:W-:Y:S01]  /*5b20*/  BAR.SYNC.DEFER_BLOCKING 0x6, 0xa0 ;  /* 0x0182800000007b1d */ /* 0x000fe20000010000 */
[----:B------:R-:W-:Y:S01]  /*5b30*/  IMAD.SHL.U32 R3, R95, 0x20, RZ ;  /* 0x000000205f037824 */ /* 0x000fe200078e00ff */
[C---:B------:R-:W-:Y:S01]  /*5b40*/  SHF.L.U32 R4, R81.reuse, 0x15, RZ ;  /* 0x0000001551047819 */ /* 0x040fe200000006ff */
[----:B------:R-:W-:Y:S01]  /*5b50*/  IMAD.SHL.U32 R5, R81, 0x400, RZ ;  /* 0x0000040051057824 */ /* 0x000fe200078e00ff */
[C---:B------:R-:W-:Y:S01]  /*5b60*/  LOP3.LUT R96, R95.reuse, 0x60, RZ, 0xc0, !PT ;  /* 0x000000605f607812 */ /* 0x040fe200078ec0ff */
[----:B------:R-:W-:Y:S01]  /*5b70*/  IMAD.SHL.U32 R2, R95, 0x4, RZ ;  /* 0x000000045f027824 */ /* 0x000fe200078e00ff */
[----:B------:R-:W-:-:S02]  /*5b80*/  UMOV UR43, 0x400 ;  /* 0x00000400002b7882 */ /* 0x000fc40000000000 */
[----:B------:R-:W2:Y:S01]  /*5b90*/  LDC.64 R78, c[0x0][0x8b0] ;  /* 0x00022c00ff4e7b82 */ /* 0x000ea20000000a00 */
[----:B------:R-:W-:Y:S01]  /*5ba0*/  LOP3.LUT R94, R3, 0xb20, RZ, 0xc0, !PT ;  /* 0x00000b20035e7812 */ /* 0x000fe200078ec0ff */
[----:B------:R-:W-:Y:S01]  /*5bb0*/  IMAD.U32 R37, R95, 0x10000, RZ ;  /* 0x000100005f257824 */ /* 0x000fe200078e00ff */
[----:B------:R-:W-:Y:S01]  /*5bc0*/  LOP3.LUT R3, R3, 0xc0, RZ, 0xc0, !PT ;  /* 0x000000c003037812 */ /* 0x000fe200078ec0ff */
[----:B------:R-:W-:Y:S01]  /*5bd0*/  HFMA2 R36, -RZ, RZ, 0, 0 ;  /* 0x00000000ff247431 */ /* 0x000fe200000001ff */
[----:B------:R-:W-:Y:S01]  /*5be0*/  LOP3.LUT R94, R94, 0x400, R5, 0xf8, !PT ;  /* 0x000004005e5e7812 */ /* 0x000fe200078ef805 */
[----:B------:R-:W-:Y:S01]  /*5bf0*/  IMAD.MOV.U32 R91, RZ, RZ, 0x1 ;  /* 0x00000001ff5b7424 */ /* 0x000fe200078e00ff */
[----:B------:R-:W-:Y:S01]  /*5c00*/  LOP3.LUT R3, R3, 0x18, R2, 0xf8, !PT ;  /* 0x0000001803037812 */ /* 0x000fe200078ef802 */
[----:B------:R-:W3:Y:S01]  /*5c10*/  LDC.64 R76, c[0x0][0x8a8] ;  /* 0x00022a00ff4c7b82 */ /* 0x000ee20000000a00 */
[----:B------:R-:W-:Y:S01]  /*5c20*/  LOP3.LUT R4, R4, 0x200000, RZ, 0xc0, !PT ;  /* 0x0020000004047812 */ /* 0x000fe200078ec0ff */
[----:B------:R-:W-:Y:S01]  /*5c30*/  IMAD.MOV.U32 R90, RZ, RZ, RZ ;  /* 0x000000ffff5a7224 */ /* 0x000fe200078e00ff */
[----:B------:R-:W-:Y:S01]  /*5c40*/  LOP3.LUT R94, R94, R3, RZ, 0xfc, !PT ;  /* 0x000000035e5e7212 */ /* 0x000fe200078efcff */
[----:B------:R-:W-:Y:S01]  /*5c50*/  IMAD.MOV.U32 R87, RZ, RZ, RZ ;  /* 0x000000ffff577224 */ /* 0x000fe200078e00ff */
[----:B------:R-:W-:Y:S01]  /*5c60*/  LOP3.LUT R93, R95, 0x2, RZ, 0xc0, !PT ;  /* 0x000000025f5d7812 */ /* 0x000fe200078ec0ff */
[----:B------:R-:W4:Y:S01]  /*5c70*/  LDCU UR59, c[0x0][0x370] ;  /* 0x00006e00ff3b77ac */ /* 0x000f220008000800 */
[----:B------:R-:W-:-:S02]  /*5c80*/  LOP3.LUT R37, R4, 0x400000, R37, 0xf8, !PT ;  /* 0x0040000004257812 */ /* 0x000fc400078ef825 */
[----:B------:R-:W-:Y:S01]  /*5c90*/  LOP3.LUT R95, R95, 0x4, RZ, 0xc0, !PT ;  /* 0x000000045f5f7812 */ /* 0x000fe200078ec0ff */
[----:B-1----:R-:W-:Y:S01]  /*5ca0*/  ULEA UR43, UR4, UR43, 0x18 ;  /* 0x0000002b042b7291 */ /* 0x002fe2000f8ec0ff */
[----:B------:R-:W-:Y:S01]  /*5cb0*/  MOV R89, RZ ;  /* 0x000000ff00597202 */ /* 0x000fe20000000f00 */
[----:B------:R-:W1:Y:S02]  /*5cc0*/  LDCU UR42, c[0x0][0xb0c] ;  /* 0x00016180ff2a77ac */ /* 0x000e640008000800 */
[----:B------:R-:W-:Y:S01]  /*5cd0*/  UIADD3 UR4, UPT, UPT, UR43, 0x200, URZ ;  /* 0x000002002b047890 */ /* 0x000fe2000fffe0ff */
[----:B------:R-:W1:Y:S04]  /*5ce0*/  LDCU UR39, c[0x0][0xb30] ;  /* 0x00016600ff2777ac */ /* 0x000e680008000800 */
[----:B------:R-:W4:Y:S01]  /*5cf0*/  LDS R0, [UR43+0x180] ;  /* 0x0001802bff007984 */ /* 0x000f220008000800 */
[----:B------:R-:W-:Y:S01]  /*5d00*/  MOV R85, UR4 ;  /* 0x0000000400557c02 */ /* 0x000fe20008000f00 */
[----:B------:R-:W1:Y:S04]  /*5d10*/  LDCU.64 UR56, c[0x0][0x888] ;  /* 0x00011100ff3877ac */ /* 0x000e680008000a00 */
[----:B------:R-:W-:Y:S01]  /*5d20*/  IMAD R94, R94, 0x2, R85 ;  /* 0x000000025e5e7824 */ /* 0x000fe200078e0255 */
[----:B------:R-:W1:Y:S03]  /*5d30*/  LDCU.64 UR40, c[0x0][0xb28] ;  /* 0x00016500ff2877ac */ /* 0x000e660008000a00 */
[--C-:B------:R-:W-:Y:S01]  /*5d40*/  IMAD R93, R93, -0x10, R94.reuse ;  /* 0xfffffff05d5d7824 */ /* 0x100fe200078e025e */
[----:B------:R-:W1:Y:S01]  /*5d50*/  LDCU.64 UR62, c[0x0][0x890] ;  /* 0x00011200ff3e77ac */ /* 0x000e620008000a00 */
[----:B------:R-:W-:Y:S01]  /*5d60*/  IMAD R92, R95, -0x10, R94 ;  /* 0xfffffff05f5c7824 */ /* 0x000fe200078e025e */
[----:B------:R-:W1:Y:S01]  /*5d70*/  LDCU.128 UR52, c[0x0][0xb10] ;  /* 0x00016200ff3477ac */ /* 0x000e620008000c00 */
[----:B------:R-:W1:Y:S01]  /*5d80*/  LDCU UR58, c[0x0][0x374] ;  /* 0x00006e80ff3a77ac */ /* 0x000e620008000800 */
[----:B------:R-:W-:Y:S01]  /*5d90*/  UMOV UR47, URZ ;  /* 0x000000ff002f7c82 */ /* 0x000fe20008000000 */
[----:B------:R-:W-:Y:S01]  /*5da0*/  UMOV UR46, URZ ;  /* 0x000000ff002e7c82 */ /* 0x000fe20008000000 */
[----:B-1234-:R-:W-:-:S07]  /*5db0*/  IMAD.IADD R37, R0, 0x1, R37 ;  /* 0x0000000100257824 */ /* 0x01efce00078e0225 */
.L_x_148:
[----:B------:R-:W-:Y:S02]  /*5dc0*/  LEA R3, R87, UR43, 0x3 ;  /* 0x0000002b57037c11 */ /* 0x000fe4000f8e18ff */
[----:B------:R-:W-:Y:S02]  /*5dd0*/  SHF.L.U32 R0, R89, 0x1f, RZ ;  /* 0x0000001f59007819 */ /* 0x000fe400000006ff */
[----:B------:R-:W-:Y:S02]  /*5de0*/  LEA R5, R87, UR43, 0x4 ;  /* 0x0000002b57057c11 */ /* 0x000fe4000f8e20ff */
[----:B-1----:R-:W1:Y:S02]  /*5df0*/  SYNCS.PHASECHK.TRANS64.TRYWAIT P0, [R3+URZ+0xd0], R0 ;  /* 0x0000d000030075a7 */ /* 0x002e6400080011ff */
[----:B-12---:R-:W-:Y:S05]  /*5e00*/  @!P0 BRA `(.L_x_105) ;  /* 0x0000004c00e08947 */ /* 0x006fea0003800000 */
.L_x_207:
        /* <DEDUP_REMOVED lines=11> */
[----:B------:R-:W-:Y:S01]  /*5ec0*/  PLOP3.LUT P0, PT, PT, PT, UP1, 0x80, 0x8 ;  /* 0x000000000008781c */ /* 0x000fe20003f0f018 */
[----:B------:R-:W-:Y:S11]  /*5ed0*/  UP2UR UR61, UPR, URZ, 0x2 ;  /* 0x00000002ff3d7883 */ /* 0x000ff60008000000 */
[----:B------:R-:W-:Y:S01]  /*5ee0*/  @!UPT UIADD3 URZ, UPT, UPT, URZ, URZ, URZ ;  /* 0x000000fffffff290 */ /* 0x000fe2000fffe0ff */
[----:B-1----:R-:W-:Y:S02]  /*5ef0*/  @P0 SHF.R.U32.HI R0, RZ, 0x10, R5 ;  /* 0x00000010ff000819 */ /* 0x002fe40000011605 */
        /* <DEDUP_REMOVED lines=12> */
[----:B------:R-:W2:Y:S01]  /*5fc0*/  LDCU UR12, c[0x0][0xb20] ;  /* 0x00016400ff0c77ac */ /* 0x000ea20008000800 */
[----:B------:R-:W-:Y:S02]  /*5fd0*/  UIMAD.WIDE.U32 UR4, UR58, UR55, URZ ;  /* 0x000000373a0472a5 */ /* 0x000fe4000f8e00ff */
[----:B------:R-:W-:Y:S02]  /*5fe0*/  UIMAD.WIDE.U32 UR6, UR59, UR52, URZ ;  /* 0x000000343b0672a5 */ /* 0x000fe4000f8e00ff */
[----:B------:R-:W-:Y:S02]  /*5ff0*/  UISETP.NE.AND UP0, UPT, UR54, 0x1, UPT ;  /* 0x000000013600788c */ /* 0x000fe4000bf05270 */
[----:B------:R-:W-:Y:S02]  /*6000*/  UIMAD.WIDE.U32 UR8, UR37, UR55, URZ ;  /* 0x00000037250872a5 */ /* 0x000fe4000f8e00ff */
[----:B------:R-:W-:Y:S02]  /*6010*/  UIMAD.WIDE.U32 UR10, UR38, UR52, URZ ;  /* 0x00000034260a72a5 */ /* 0x000fe4000f8e00ff */
[----:B------:R-:W-:Y:S02]  /*6020*/  UISETP.NE.AND UP1, UPT, UR42, 0x1, UPT ;  /* 0x000000012a00788c */ /* 0x000fe4000bf25270 */
[----:B------:R-:W-:Y:S01]  /*6030*/  UISETP.NE.AND UP2, UPT, UR45, 0x1, UPT ;  /* 0x000000012d00788c */ /* 0x000fe2000bf45270 */
[----:B------:R-:W-:Y:S02]  /*6040*/  UMOV UR4, UR5 ;  /* 0x0000000500047c82 */ /* 0x000fe40008000000 */
[----:B--2---:R-:W-:Y:S03]  /*6050*/  USHF.R.U32.HI UR5, URZ, UR12, UR4 ;  /* 0x0000000cff057299 */ /* 0x004fe60008011604 */
[----:B------:R-:W-:Y:S02]  /*6060*/  UMOV UR4, UR7 ;  /* 0x0000000700047c82 */ /* 0x000fe40008000000 */
[----:B------:R-:W-:Y:S02]  /*6070*/  USHF.R.U32.HI UR7, URZ, UR53, UR4 ;  /* 0x00000035ff077299 */ /* 0x000fe40008011604 */
[----:B------:R-:W-:Y:S02]  /*6080*/  USEL UR4, UR58, UR5, !UP0 ;  /* 0x000000053a047287 */ /* 0x000fe4000c000000 */
[----:B------:R-:W-:Y:S01]  /*6090*/  USEL UR7, UR59, UR7, !UP1 ;  /* 0x000000073b077287 */ /* 0x000fe2000c800000 */
[----:B------:R-:W-:Y:S01]  /*60a0*/  UMOV UR5, UR9 ;  /* 0x0000000900057c82 */ /* 0x000fe20008000000 */
[----:B------:R-:W-:Y:S02]  /*60b0*/  UIMAD.WIDE.U32 UR8, UR4, UR40, URZ ;  /* 0x00000028040872a5 */ /* 0x000fe4000f8e00ff */
[----:B------:R-:W-:Y:S03]  /*60c0*/  USHF.R.U32.HI UR6, URZ, UR12, UR5 ;  /* 0x0000000cff067299 */ /* 0x000fe60008011605 */
[----:B------:R-:W-:Y:S01]  /*60d0*/  UMOV UR5, UR11 ;  /* 0x0000000b00057c82 */ /* 0x000fe20008000000 */
[----:B------:R-:W-:Y:S02]  /*60e0*/  UIMAD.WIDE.U32 UR10, UR7, UR40, URZ ;  /* 0x00000028070a72a5 */ /* 0x000fe4000f8e00ff */
[----:B------:R-:W-:Y:S02]  /*60f0*/  USHF.R.U32.HI UR12, URZ, UR53, UR5 ;  /* 0x00000035ff0c7299 */ /* 0x000fe40008011605 */
[----:B------:R-:W-:Y:S01]  /*6100*/  USEL UR6, UR37, UR6, !UP0 ;  /* 0x0000000625067287 */ /* 0x000fe2000c000000 */
[----:B------:R-:W-:Y:S02]  /*6110*/  UMOV UR5, UR9 ;  /* 0x0000000900057c82 */ /* 0x000fe40008000000 */
[----:B------:R-:W-:Y:S01]  /*6120*/  UMOV UR10, UR11 ;  /* 0x0000000b000a7c82 */ /* 0x000fe20008000000 */
[----:B------:R-:W-:Y:S02]  /*6130*/  @UP2 USHF.R.U32.HI UR4, URZ, UR41, UR5 ;  /* 0x00000029ff042299 */ /* 0x000fe40008011605 */
[----:B------:R-:W-:Y:S02]  /*6140*/  @UP2 USHF.R.U32.HI UR7, URZ, UR41, UR10 ;  /* 0x00000029ff072299 */ /* 0x000fe4000801160a */
[----:B------:R-:W-:Y:S02]  /*6150*/  UIMAD UR4, UR45, UR4, URZ ;  /* 0x000000042d0472a4 */ /* 0x000fe4000f8e02ff */
        /* <DEDUP_REMOVED lines=8> */
[----:B------:R-:W-:Y:S02]  /*61e0*/  USEL UR11, UR6, UR4, !UP2 ;  /* 0x00000004060b7287 */ /* 0x000fe4000d000000 */
[----:B------:R-:W-:Y:S02]  /*61f0*/  UIADD3 UR8, UPT, UPT, -UR5, URZ, URZ ;  /* 0x000000ff05087290 */ /* 0x000fe4000fffe1ff */
[----:B------:R-:W-:Y:S01]  /*6200*/  UIADD3 UR10, UPT, UPT, -UR11, URZ, URZ ;  /* 0x000000ff0b0a7290 */ /* 0x000fe2000fffe1ff */
[----:B------:R-:W-:Y:S01]  /*6210*/  @!UP0 UMOV UR4, UR9 ;  /* 0x0000000900048c82 */ /* 0x000fe20008000000 */
[----:B------:R-:W-:Y:S02]  /*6220*/  UIADD3 UR9, UPT, UPT, -UR6, URZ, URZ ;  /* 0x000000ff06097290 */ /* 0x000fe4000fffe1ff */
[----:B------:R-:W-:Y:S02]  /*6230*/  @!UP0 USHF.R.U32.HI UR4, URZ, UR41, UR4 ;  /* 0x00000029ff048299 */ /* 0x000fe40008011604 */
[----:B------:R-:W-:Y:S02]  /*6240*/  UIMAD UR10, UR45, UR10, UR6 ;  /* 0x0000000a2d0a72a4 */ /* 0x000fe4000f8e0206 */
[----:B------:R-:W-:Y:S04]  /*6250*/  @!UP0 USEL UR4, UR5, UR4, !UP2 ;  /* 0x0000000405048287 */ /* 0x000fe8000d000000 */
[----:B------:R-:W-:Y:S02]  /*6260*/  @!UP0 UIMAD UR10, UR7, UR10, UR4 ;  /* 0x0000000a070a82a4 */ /* 0x000fe4000f8e0204 */
[----:B------:R-:W-:Y:S02]  /*6270*/  @!UP0 UIADD3 UR11, UPT, UPT, UR11, -UR4, URZ ;  /* 0x800000040b0b8290 */ /* 0x000fe4000fffe0ff */
[----:B------:R-:W-:Y:S02]  /*6280*/  UIMAD UR7, UR42, UR8, UR38 ;  /* 0x000000082a0772a4 */ /* 0x000fe4000f8e0226 */
[----:B------:R-:W-:Y:S02]  /*6290*/  @!UP0 UIMAD UR6, UR11, UR45, UR5 ;  /* 0x0000002d0b0682a4 */ /* 0x000fe4000f8e0205 */
[----:B------:R-:W-:Y:S01]  /*62a0*/  UIMAD UR4, UR54, UR9, UR37 ;  /* 0x00000009360472a4 */ /* 0x000fe2000f8e0225 */
[----:B------:R-:W-:Y:S02]  /*62b0*/  @!UP0 UMOV UR5, UR10 ;  /* 0x0000000a00058c82 */ /* 0x000fe40008000000 */
[----:B------:R-:W-:Y:S02]  /*62c0*/  UIMAD UR38, UR5, UR42, UR7 ;  /* 0x0000002a052672a4 */ /* 0x000fe4000f8e0207 */
[----:B------:R-:W-:Y:S11]  /*62d0*/  UIMAD UR37, UR6, UR54, UR4 ;  /* 0x00000036062572a4 */ /* 0x000ff6000f8e0204 */
[----:B------:R-:W-:Y:S01]  /*62e0*/  @!UPT UIADD3 URZ, UPT, UPT, URZ, URZ, URZ ;  /* 0x000000fffffff290 */ /* 0x000fe2000fffe0ff */
.L_x_106:
[----:B------:R-:W-:Y:S01]  /*62f0*/  UISETP.NE.AND UP0, UPT, UR39, 0x1, UPT ;  /* 0x000000012700788c */ /* 0x000fe2000bf05270 */
[----:B------:R-:W-:Y:S01]  /*6300*/  LOP3.LUT P0, RZ, R85, 0x1b0, RZ, 0xc0, !PT ;  /* 0x000001b055ff7812 */ /* 0x000fe2000780c0ff */
[----:B------:R-:W-:Y:S01]  /*6310*/  USHF.L.U32 UR50, UR20, 0x6, URZ ;  /* 0x0000000614327899 */ /* 0x000fe200080006ff */
[----:B------:R-:W-:Y:S01]  /*6320*/  BSSY.RECONVERGENT B6, `(.L_x_107) ;  /* 0x0000034000067945 */ /* 0x000fe20003800200 */
[----:B------:R-:W-:Y:S01]  /*6330*/  USHF.L.U32 UR49, UR32, 0x8, URZ ;  /* 0x0000000820317899 */ /* 0x000fe200080006ff */
[----:B------:R-:W-:Y:S06]  /*6340*/  IADD3 R87, PT, PT, R87, 0x1, RZ ;  /* 0x0000000157577810 */ /* 0x000fec0007ffe0ff */
[----:B------:R-:W2:Y:S01]  /*6350*/  @!UP0 LDCU.128 UR12, c[0x0][0xb10] ;  /* 0x00016200ff0c87ac */ /* 0x000ea20008000c00 */
[----:B------:R-:W3:Y:S01]  /*6360*/  @!UP0 LDCU UR5, c[0x0][0xb0c] ;  /* 0x00016180ff0587ac */ /* 0x000ee20008000800 */
[----:B------:R-:W4:Y:S01]  /*6370*/  @!UP0 LDCU UR10, c[0x0][0xb20] ;  /* 0x00016400ff0a87ac */ /* 0x000f220008000800 */
[----:B--2---:R-:W-:Y:S02]  /*6380*/  UIMAD.WIDE.U32 UR8, UR38, UR12, URZ ;  /* 0x0000000c260872a5 */ /* 0x004fe4000f8e00ff */
[----:B------:R-:W-:Y:S02]  /*6390*/  UIMAD.WIDE.U32 UR6, UR37, UR15, URZ ;  /* 0x0000000f250672a5 */ /* 0x000fe4000f8e00ff */
[----:B------:R-:W-:Y:S03]  /*63a0*/  @!UP0 UISETP.NE.AND UP1, UPT, UR14, 0x1, UPT ;  /* 0x000000010e00888c */ /* 0x000fe6000bf25270 */
[----:B------:R-:W-:Y:S01]  /*63b0*/  @!UP0 UMOV UR4, UR9 ;  /* 0x0000000900048c82 */ /* 0x000fe20008000000 */
[----:B---3--:R-:W-:Y:S02]  /*63c0*/  @!UP0 UISETP.NE.AND UP2, UPT, UR5, 0x1, UPT ;  /* 0x000000010500888c */ /* 0x008fe4000bf45270 */
[----:B------:R-:W-:Y:S01]  /*63d0*/  @!UP0 USHF.R.U32.HI UR4, URZ, UR13, UR4 ;  /* 0x0000000dff048299 */ /* 0x000fe20008011604 */
[----:B------:R-:W-:Y:S02]  /*63e0*/  @!UP0 UMOV UR6, UR7 ;  /* 0x0000000700068c82 */ /* 0x000fe40008000000 */
[----:B----4-:R-:W-:Y:S02]  /*63f0*/  @!UP0 USHF.R.U32.HI UR6, URZ, UR10, UR6 ;  /* 0x0000000aff068299 */ /* 0x010fe40008011606 */
[----:B------:R-:W-:Y:S02]  /*6400*/  @!UP0 USEL UR7, UR38, UR4, !UP2 ;  /* 0x0000000426078287 */ /* 0x000fe4000d000000 */
[----:B------:R-:W-:Y:S04]  /*6410*/  @!UP0 USEL UR6, UR37, UR6, !UP1 ;  /* 0x0000000625068287 */ /* 0x000fe8000c800000 */
[----:B------:R-:W-:Y:S02]  /*6420*/  @!UP0 UIADD3 UR4, UPT, UPT, -UR7, UR6, URZ ;  /* 0x0000000607048290 */ /* 0x000fe4000fffe1ff */
[----:B------:R-:W-:Y:S02]  /*6430*/  @!UP0 UIADD3 UR6, UPT, UPT, UR7, -UR6, URZ ;  /* 0x8000000607068290 */ /* 0x000fe4000fffe0ff */
[----:B------:R-:W-:Y:S02]  /*6440*/  @!UP0 UIMAD UR38, UR4, UR5, UR38 ;  /* 0x00000005042682a4 */ /* 0x000fe4000f8e0226 */
[----:B------:R-:W-:Y:S01]  /*6450*/  @!UP0 UIMAD UR37, UR6, UR14, UR37 ;  /* 0x0000000e062582a4 */ /* 0x000fe2000f8e0225 */
[----:B------:R-:W-:Y:S11]  /*6460*/  @!P0 BRA `(.L_x_108) ;  /* 0x00000000007c8947 */ /* 0x000ff60003800000 */
[----:B------:R-:W2:Y:S01]  /*6470*/  LDCU.64 UR8, c[0x4][0x80] ;  /* 0x01001000ff0877ac */ /* 0x000ea20008000a00 */
[----:B------:R-:W-:Y:S01]  /*6480*/  MOV R2, 0x0 ;  /* 0x0000000000027802 */ /* 0x000fe20000000f00 */
[----:B------:R-:W-:Y:S02]  /*6490*/  HFMA2 R12, -RZ, RZ, 0, 5.9604644775390625e-08 ;  /* 0x00000001ff0c7431 */ /* 0x000fe400000001ff */
[----:B------:R-:W-:Y:S01]  /*64a0*/  IMAD.MOV.U32 R8, RZ, RZ, 0x70 ;  /* 0x00000070ff087424 */ /* 0x000fe200078e00ff */
[----:B------:R3:W4:Y:S01]  /*64b0*/  LDC.64 R14, c[0x4][R2] ;  /* 0x01000000020e7b82 */ /* 0x0007220000000a00 */
[----:B------:R-:W1:Y:S01]  /*64c0*/  LDCU.64 UR6, c[0x4][0x88] ;  /* 0x01001100ff0677ac */ /* 0x000e620008000a00 */
[----:B------:R-:W-:Y:S01]  /*64d0*/  IMAD.MOV.U32 R13, RZ, RZ, RZ ;  /* 0x000000ffff0d7224 */ /* 0x000fe200078e00ff */
[----:B------:R-:W1:Y:S01]  /*64e0*/  LDCU.64 UR4, c[0x4][0x8] ;  /* 0x01000100ff0477ac */ /* 0x000e620008000a00 */
[----:B--2---:R-:W-:Y:S01]  /*64f0*/  MOV R5, UR9 ;  /* 0x0000000900057c02 */ /* 0x004fe20008000f00 */
[----:B------:R-:W-:Y:S01]  /*6500*/  IMAD.U32 R4, RZ, RZ, UR8 ;  /* 0x00000008ff047e24 */ /* 0x000fe2000f8e00ff */
[----:B-1----:R-:W-:Y:S01]  /*6510*/  MOV R7, UR7 ;  /* 0x0000000700077c02 */ /* 0x002fe20008000f00 */
[----:B------:R-:W-:Y:S01]  /*6520*/  IMAD.U32 R6, RZ, RZ, UR6 ;  /* 0x00000006ff067e24 */ /* 0x000fe2000f8e00ff */
[----:B------:R-:W-:Y:S01]  /*6530*/  MOV R11, UR5 ;  /* 0x00000005000b7c02 */ /* 0x000fe20008000f00 */
[----:B------:R-:W-:Y:S02]  /*6540*/  IMAD.U32 R10, RZ, RZ, UR4 ;  /* 0x00000004ff0a7e24 */ /* 0x000fe4000f8e00ff */
[----:B------:R-:W-:Y:S07]  /*6550*/  LEPC R20, `(.L_x_109) ;  /* 0x000000001014794e */ /* 0x000fee0000000000 */
[----:B---345:R-:W-:Y:S05]  /*6560*/  CALL.ABS.NOINC R14 ;  /* 0x000000000e007343 */ /* 0x038fea0003c00000 */
.L_x_109:
[----:B------:R-:W1:Y:S01]  /*6570*/  LDCU.64 UR8, c[0x4][0x80] ;  /* 0x01001000ff0877ac */ /* 0x000e620008000a00 */
[----:B------:R-:W2:Y:S01]  /*6580*/  LDC.64 R2, c[0x4][R2] ;  /* 0x0100000002027b82 */ /* 0x000ea20000000a00 */
[----:B------:R-:W-:Y:S02]  /*6590*/  HFMA2 R12, -RZ, RZ, 0, 5.9604644775390625e-08 ;  /* 0x00000001ff0c7431 */ /* 0x000fe400000001ff */
[----:B------:R-:W-:Y:S02]  /*65a0*/  IMAD.MOV.U32 R8, RZ, RZ, 0x70 ;  /* 0x00000070ff087424 */ /* 0x000fe400078e00ff */
[----:B------:R-:W-:Y:S01]  /*65b0*/  IMAD.MOV.U32 R13, RZ, RZ, RZ ;  /* 0x000000ffff0d7224 */ /* 0x000fe200078e00ff */
[----:B------:R-:W3:Y:S01]  /*65c0*/  LDCU.64 UR6, c[0x4][0x88] ;  /* 0x01001100ff0677ac */ /* 0x000ee20008000a00 */
[----:B------:R-:W4:Y:S01]  /*65d0*/  LDCU.64 UR4, c[0x4][0x8] ;  /* 0x01000100ff0477ac */ /* 0x000f220008000a00 */
[----:B-1----:R-:W-:Y:S02]  /*65e0*/  MOV R4, UR8 ;  /* 0x0000000800047c02 */ /* 0x002fe40008000f00 */
[----:B------:R-:W-:Y:S02]  /*65f0*/  MOV R5, UR9 ;  /* 0x0000000900057c02 */ /* 0x000fe40008000f00 */
[----:B---3--:R-:W-:Y:S01]  /*6600*/  MOV R7, UR7 ;  /* 0x0000000700077c02 */ /* 0x008fe20008000f00 */
[----:B------:R-:W-:Y:S01]  /*6610*/  IMAD.U32 R6, RZ, RZ, UR6 ;  /* 0x00000006ff067e24 */ /* 0x000fe2000f8e00ff */
[----:B----4-:R-:W-:Y:S01]  /*6620*/  MOV R11, UR5 ;  /* 0x00000005000b7c02 */ /* 0x010fe20008000f00 */
[----:B------:R-:W-:Y:S02]  /*6630*/  IMAD.U32 R10, RZ, RZ, UR4 ;  /* 0x00000004ff0a7e24 */ /* 0x000fe4000f8e00ff */
[----:B------:R-:W-:Y:S07]  /*6640*/  LEPC R20, `(.L_x_108) ;  /* 0x000000001014794e */ /* 0x000fee0000000000 */
[----:B--2---:R-:W-:Y:S05]  /*6650*/  CALL.ABS.NOINC R2 ;  /* 0x0000000002007343 */ /* 0x004fea0003c00000 */
.L_x_108:
[----:B------:R-:W-:Y:S05]  /*6660*/  BSYNC.RECONVERGENT B6 ;  /* 0x0000000000067941 */ /* 0x000fea0003800200 */
.L_x_107:
[----:B------:R-:W-:Y:S01]  /*6670*/  R2UR UR4, R84 ;  /* 0x00000000540472ca */ /* 0x000fe200000e0000 */
[----:B------:R-:W-:Y:S01]  /*6680*/  UISETP.NE.U32.AND UP0, UPT, UR62, URZ, UPT ;  /* 0x000000ff3e00728c */ /* 0x000fe2000bf05070 */
[----:B------:R-:W-:Y:S02]  /*6690*/  ISETP.NE.U32.AND P4, PT, R78, RZ, PT ;  /* 0x000000ff4e00720c */ /* 0x000fe40003f85070 */
[----:B------:R-:W-:Y:S01]  /*66a0*/  ISETP.NE.U32.AND P2, PT, RZ, UR56, PT ;  /* 0x00000038ff007c0c */ /* 0x000fe2000bf45070 */
[----:B------:R-:W-:Y:S01]  /*66b0*/  UISETP.NE.AND.EX UP1, UPT, UR63, URZ, UPT, UP0 ;  /* 0x000000ff3f00728c */ /* 0x000fe2000bf25300 */
[----:B------:R-:W-:Y:S01]  /*66c0*/  ISETP.NE.AND.EX P4, PT, R79, RZ, PT, P4 ;  /* 0x000000ff4f00720c */ /* 0x000fe20003f85340 */
[----:B------:R-:W-:Y:S01]  /*66d0*/  UPLOP3.LUT UP0, UPT, UPT, UPT, UPT, 0x40, 0x4 ;  /* 0x000000000004789c */ /* 0x000fe20003f0e870 */
[----:B------:R-:W-:Y:S05]  /*66e0*/  ISETP.NE.AND.EX P2, PT, RZ, UR57, PT, P2 ;  /* 0x00000039ff007c0c */ /* 0x000fea000bf45320 */
[----:B------:R-:W-:Y:S06]  /*66f0*/  UISETP.NE.AND UP2, UPT, UR4, URZ, UPT ;  /* 0x000000ff0400728c */ /* 0x000fec000bf45270 */
[----:B------:R-:W-:Y:S05]  /*6700*/  PLOP3.LUT P1, PT, PT, PT, UP2, 0x80, 0x8 ;  /* 0x000000000008781c */ /* 0x000fea0003f2f028 */
[----:B------:R-:W-:Y:S06]  /*6710*/  @UP2 UPLOP3.LUT UP0, UPT, UPT, UPT, UP1, 0x80, 0x8 ;  /* 0x000000000008289c */ /* 0x000fec0003f0f010 */
[----:B------:R-:W-:Y:S01]  /*6720*/  PLOP3.LUT P0, PT, PT, PT, UP0, 0x80, 0x8 ;  /* 0x000000000008781c */ /* 0x000fe20003f0f008 */
[----:B------:R-:W-:Y:S01]  /*6730*/  @!UPT UIADD3 URZ, UPT, UPT, URZ, URZ, URZ ;  /* 0x000000fffffff290 */ /* 0x000fe2000fffe0ff */
[----:B------:R-:W-:Y:S11]  /*6740*/  BRA.U !UP1, `(.L_x_110) ;  /* 0x00000001093c7547 */ /* 0x000ff6000b800000 */
[----:B------:R-:W-:Y:S01]  /*6750*/  UISETP.NE.U32.AND UP0, UPT, UR56, URZ, UPT ;  /* 0x000000ff3800728c */ /* 0x000fe2000bf05070 */
[----:B-1----:R-:W-:Y:S01]  /*6760*/  HFMA2 R0, -RZ, RZ, 0, 5.9604644775390625e-08 ;  /* 0x00000001ff007431 */ /* 0x002fe200000001ff */
[----:B------:R-:W1:Y:S01]  /*6770*/  LDCU.64 UR8, c[0x0][0x358] ;  /* 0x00006b00ff0877ac */ /* 0x000e620008000a00 */
[----:B------:R-:W-:Y:S01]  /*6780*/  IMAD.MOV.U32 R80, RZ, RZ, 0x1 ;  /* 0x00000001ff507424 */ /* 0x000fe200078e00ff */
[----:B------:R-:W-:Y:S06]  /*6790*/  UISETP.NE.AND.EX UP0, UPT, UR57, URZ, UPT, UP0 ;  /* 0x000000ff3900728c */ /* 0x000fec000bf05300 */
[----:B------:R-:W-:Y:S05]  /*67a0*/  PLOP3.LUT P3, PT, PT, PT, UP0, 0x80, 0x8 ;  /* 0x000000000008781c */ /* 0x000fea0003f6f008 */
[----:B------:R-:W2:Y:S01]  /*67b0*/  @UP0 LDCU.64 UR4, c[0x0][0x888] ;  /* 0x00011100ff0407ac */ /* 0x000ea20008000a00 */
[----:B------:R-:W-:Y:S07]  /*67c0*/  @UP0 UIMAD UR6, UR36, UR62, URZ ;  /* 0x0000003e240602a4 */ /* 0x000fee000f8e02ff */
[----:B------:R-:W-:Y:S01]  /*67d0*/  @!P3 PRMT R80, R0, 0x7610, R80 ;  /* 0x000076100050b816 */ /* 0x000fe20000000050 */
[----:B--2---:R-:W-:Y:S06]  /*67e0*/  @UP0 UIMAD.WIDE UR4, UR6, 0x4, UR4 ;  /* 0x00000004060408a5 */ /* 0x004fec000f8e0204 */
[----:B------:R-:W-:Y:S01]  /*67f0*/  IMAD.U32 R2, RZ, RZ, UR4 ;  /* 0x00000004ff027e24 */ /* 0x000fe2000f8e00ff */
[----:B------:R-:W-:Y:S04]  /*6800*/  MOV R3, UR5 ;  /* 0x0000000500037c02 */ /* 0x000fe80008000f00 */
[----:B------:R-:W2:Y:S01]  /*6810*/  @!UP0 LDCU UR4, c[0x0][0x880] ;  /* 0x00011000ff0487ac */ /* 0x000ea20008000800 */
[----:B-1---5:R3:W5:Y:S02]  /*6820*/  @P3 LDG.E R41, desc[UR8][R2.64] ;  /* 0x0000000802293981 */ /* 0x022764000c1e1900 */
[----:B--23--:R-:W-:Y:S02]  /*6830*/  @!P3 IMAD.U32 R41, RZ, RZ, UR4 ;  /* 0x00000004ff29be24 */ /* 0x00cfe4000f8e00ff */
.L_x_110:
[----:B------:R-:W-:Y:S05]  /*6840*/  @!P4 BRA `(.L_x_111) ;  /* 0x000000000024c947 */ /* 0x000fea0003800000 */
[----:B------:R-:W-:Y:S01]  /*6850*/  ISETP.NE.U32.AND P3, PT, R76, RZ, PT ;  /* 0x000000ff4c00720c */ /* 0x000fe20003f65070 */
[----:B------:R-:W2:Y:S03]  /*6860*/  LDCU.64 UR4, c[0x0][0x358] ;  /* 0x00006b00ff0477ac */ /* 0x000ea60008000a00 */
[----:B------:R-:W-:Y:S11]  /*6870*/  ISETP.NE.AND.EX P3, PT, R77, RZ, PT, P3 ;  /* 0x000000ff4d00720c */ /* 0x000ff60003f65330 */
[----:B------:R-:W-:Y:S02]  /*6880*/  @!UPT UIADD3 URZ, UPT, UPT, URZ, URZ, URZ ;  /* 0x000000fffffff290 */ /* 0x000fe4000fffe0ff */
[----:B------:R-:W3:Y:S01]  /*6890*/  @P3 LDC.64 R2, c[0x0][0x8a8] ;  /* 0x00022a00ff023b82 */ /* 0x000ee20000000a00 */
[----:B-1----:R-:W-:Y:S04]  /*68a0*/  @P3 IMAD R0, R78, UR36, RZ ;  /* 0x000000244e003c24 */ /* 0x002fe8000f8e02ff */
[----:B---3--:R-:W-:Y:S05]  /*68b0*/  @P3 IMAD.WIDE R2, R0, 0x4, R2 ;  /* 0x0000000400023825 */ /* 0x008fea00078e0202 */
[----:B--2--5:R2:W5:Y:S02]  /*68c0*/  @P3 LDG.E R38, desc[UR4][R2.64] ;  /* 0x0000000402263981 */ /* 0x024564000c1e1900 */
[----:B--2---:R-:W3:Y:S02]  /*68d0*/  @!P3 LDC R38, c[0x0][0x8a0] ;  /* 0x00022800ff26bb82 */ /* 0x004ee40000000800 */
.L_x_111:
[----:B-----5:R-:W-:Y:S01]  /*68e0*/  FSETP.NEU.AND P3, PT, R41, RZ, PT ;  /* 0x000000ff2900720b */ /* 0x020fe20003f6d000 */
[----:B------:R-:W-:Y:S01]  /*68f0*/  BSSY B1, `(.L_x_112) ;  /* 0x0000039000017945 */ /* 0x000fe20003800000 */
[----:B------:R-:W-:Y:S01]  /*6900*/  SEL R5, RZ, 0xffffffff, P2 ;  /* 0xffffffffff057807 */ /* 0x000fe20001000000 */
[----:B------:R-:W-:Y:S01]  /*6910*/  IMAD.MOV.U32 R46, RZ, RZ, 0x1 ;  /* 0x00000001ff2e7424 */ /* 0x000fe200078e00ff */
[----:B------:R-:W-:Y:S01]  /*6920*/  @P1 LOP3.LUT P2, RZ, R80, 0xff, RZ, 0xc0, !PT ;  /* 0x000000ff50ff1812 */ /* 0x000fe2000784c0ff */
[C---:B------:R-:W-:Y:S01]  /*6930*/  IMAD R39, R36.reuse, 0x80, R37 ;  /* 0x0000008024277824 */ /* 0x040fe200078e0225 */
[----:B-1----:R-:W-:Y:S01]  /*6940*/  @P1 SEL R0, RZ, 0xffffffff, P3 ;  /* 0xffffffffff001807 */ /* 0x002fe20001800000 */
[----:B------:R-:W-:Y:S01]  /*6950*/  IMAD R88, R95, -0x10, R93 ;  /* 0xfffffff05f587824 */ /* 0x000fe200078e025d */
[----:B------:R-:W-:Y:S01]  /*6960*/  LOP3.LUT R91, R91, 0x1, RZ, 0x3c, !PT ;  /* 0x000000015b5b7812 */ /* 0x000fe200078e3cff */
[----:B------:R-:W-:Y:S01]  /*6970*/  IMAD.MOV.U32 R47, RZ, RZ, RZ ;  /* 0x000000ffff2f7224 */ /* 0x000fe200078e00ff */
[----:B------:R-:W-:Y:S02]  /*6980*/  @P0 SEL R0, R5, R0, !P2 ;  /* 0x0000000005000207 */ /* 0x000fe40005000000 */
[----:B------:R-:W-:Y:S02]  /*6990*/  CS2R R74, SRZ ;  /* 0x00000000004a7805 */ /* 0x000fe4000001ff00 */
[----:B------:R-:W-:Y:S02]  /*69a0*/  LEA R98, R36, UR43, 0x3 ;  /* 0x0000002b24627c11 */ /* 0x000fe4000f8e18ff */
[----:B------:R-:W-:Y:S02]  /*69b0*/  CS2R R72, SRZ ;  /* 0x0000000000487805 */ /* 0x000fe4000001ff00 */
[----:B------:R-:W-:Y:S02]  /*69c0*/  @P1 LOP3.LUT R0, R0, 0x1, RZ, 0xc0, !PT ;  /* 0x0000000100001812 */ /* 0x000fe400078ec0ff */
[----:B------:R-:W-:Y:S02]  /*69d0*/  CS2R R66, SRZ ;  /* 0x0000000000427805 */ /* 0x000fe4000001ff00 */
[----:B------:R-:W-:Y:S02]  /*69e0*/  SHF.L.U32 R3, R90, 0x1f, RZ ;  /* 0x0000001f5a037819 */ /* 0x000fe400000006ff */
[----:B------:R-:W-:Y:S02]  /*69f0*/  CS2R R64, SRZ ;  /* 0x0000000000407805 */ /* 0x000fe4000001ff00 */
[----:B------:R-:W-:Y:S02]  /*6a00*/  ISETP.NE.U32.OR P5, PT, R0, 0x1, !P1 ;  /* 0x000000010000780c */ /* 0x000fe40004fa5470 */
[----:B------:R-:W-:Y:S02]  /*6a10*/  CS2R R58, SRZ ;  /* 0x00000000003a7805 */ /* 0x000fe4000001ff00 */
[----:B------:R-:W-:Y:S02]  /*6a20*/  PLOP3.LUT P2, PT, PT, PT, UP1, 0x80, 0x8 ;  /* 0x000000000008781c */ /* 0x000fe40003f4f018 */
[----:B------:R-:W-:Y:S02]  /*6a30*/  CS2R R56, SRZ ;  /* 0x0000000000387805 */ /* 0x000fe4000001ff00 */
[----:B------:R-:W-:Y:S02]  /*6a40*/  LOP3.LUT P4, R86, R80, 0xff, RZ, 0xc0, !PT ;  /* 0x000000ff50567812 */ /* 0x000fe4000788c0ff */
[----:B------:R-:W-:Y:S02]  /*6a50*/  CS2R R50, SRZ ;  /* 0x0000000000327805 */ /* 0x000fe4000001ff00 */
[----:B------:R-:W-:Y:S02]  /*6a60*/  SEL R0, RZ, 0xffffffff, P3 ;  /* 0xffffffffff007807 */ /* 0x000fe40001800000 */
[----:B------:R-:W-:Y:S02]  /*6a70*/  CS2R R48, SRZ ;  /* 0x0000000000307805 */ /* 0x000fe4000001ff00 */
[----:B------:R-:W-:Y:S02]  /*6a80*/  P2R R97, PR, RZ, 0x20 ;  /* 0x00000020ff617803 */ /* 0x000fe40000000000 */
[----:B------:R-:W-:Y:S02]  /*6a90*/  @P5 SHF.L.U32 R2, R91, 0x1f, RZ ;  /* 0x0000001f5b025819 */ /* 0x000fe400000006ff */
[----:B------:R-:W-:Y:S02]  /*6aa0*/  @P2 SEL R0, R5, R0, !P4 ;  /* 0x0000000005002207 */ /* 0x000fe40006000000 */
[----:B------:R-:W1:Y:S02]  /*6ab0*/  @P5 SYNCS.PHASECHK.TRANS64.TRYWAIT P1, [UR43+0x80], R2 ;  /* 0x00008002ff0055a7 */ /* 0x000e64000802112b */
[----:B------:R-:W-:Y:S04]  /*6ac0*/  LOP3.LUT R0, R0, 0x1, RZ, 0xc0, !PT ;  /* 0x0000000100007812 */ /* 0x000fe800078ec0ff */
[----:B------:R-:W-:Y:S04]  /*6ad0*/  ISETP.NE.U32.AND P2, PT, R0, 0x1, PT ;  /* 0x000000010000780c */ /* 0x000fe80003f45070 */
[----:B------:R-:W-:Y:S01]  /*6ae0*/  P2R R60, PR, RZ, 0x4 ;  /* 0x00000004ff3c7803 */ /* 0x000fe20000000000 */
[----:B------:R2:W4:Y:S01]  /*6af0*/  SYNCS.PHASECHK.TRANS64.TRYWAIT P0, [R98+URZ+0xf0], R3 ;  /* 0x0000f003620075a7 */ /* 0x00052200080011ff */
[----:B-1----:R-:W-:Y:S01]  /*6b00*/  @P5 SEL R46, RZ, 0x1, !P1 ;  /* 0x00000001ff2e5807 */ /* 0x002fe20004800000 */
[----:B--2---:R-:W-:Y:S06]  /*6b10*/  @!P5 BRA `(.L_x_113) ;  /* 0x000000000058d947 */ /* 0x004fec0003800000 */
[----:B------:R-:W-:Y:S01]  /*6b20*/  IMAD.MOV.U32 R75, RZ, RZ, RZ ;  /* 0x000000ffff4b7224 */ /* 0x000fe200078e00ff */
[----:B------:R-:W-:Y:S01]  /*6b30*/  ISETP.NE.AND P1, PT, R46, RZ, PT ;  /* 0x000000ff2e00720c */ /* 0x000fe20003f25270 */
[----:B------:R-:W-:Y:S01]  /*6b40*/  BSSY B0, `(.L_x_114) ;  /* 0x000000c000007945 */ /* 0x000fe20003800000 */
[----:B------:R-:W-:Y:S02]  /*6b50*/  CS2R R50, SRZ ;  /* 0x0000000000327805 */ /* 0x000fe4000001ff00 */
[----:B------:R-:W-:Y:S02]  /*6b60*/  CS2R R48, SRZ ;  /* 0x0000000000307805 */ /* 0x000fe4000001ff00 */
[----:B------:R-:W-:Y:S02]  /*6b70*/  CS2R R58, SRZ ;  /* 0x00000000003a7805 */ /* 0x000fe4000001ff00 */
[----:B------:R-:W-:Y:S02]  /*6b80*/  CS2R R56, SRZ ;  /* 0x0000000000387805 */ /* 0x000fe4000001ff00 */
[----:B------:R-:W-:Y:S02]  /*6b90*/  CS2R R66, SRZ ;  /* 0x0000000000427805 */ /* 0x000fe4000001ff00 */
[----:B------:R-:W-:Y:S02]  /*6ba0*/  CS2R R64, SRZ ;  /* 0x0000000000407805 */ /* 0x000fe4000001ff00 */
[----:B------:R-:W-:Y:S01]  /*6bb0*/  CS2R R72, SRZ ;  /* 0x0000000000487805 */ /* 0x000fe2000001ff00 */
[----:B------:R-:W-:Y:S06]  /*6bc0*/  @P1 BRA `(.L_x_115) ;  /* 0x00000000000c1947 */ /* 0x000fec0003800000 */
[----:B------:R-:W-:Y:S04]  /*6bd0*/  SHF.L.U32 R5, R91, 0x1f, RZ ;  /* 0x0000001f5b057819 */ /* 0x000fe800000006ff */
[----:B------:R-:W1:Y:S02]  /*6be0*/  SYNCS.PHASECHK.TRANS64.TRYWAIT P1, [UR43+0x80], R5 ;  /* 0x00008005ff0075a7 */ /* 0x000e64000802112b */
[----:B-1----:R-:W-:Y:S05]  /*6bf0*/  @!P1 BRA `(.L_x_116) ;  /* 0x0000004000789947 */ /* 0x002fea0003800000 */
.L_x_115:
[----:B------:R-:W-:Y:S05]  /*6c00*/  BSYNC B0 ;  /* 0x0000000000007941 */ /* 0x000fea0003800000 */
.L_x_114:
[----:B------:R-:W-:Y:S01]  /*6c10*/  ISETP.NE.AND P1, PT, R60, RZ, PT ;  /* 0x000000ff3c00720c */ /* 0x000fe20003f25270 */
[----:B------:R-:W-:Y:S11]  /*6c20*/  HFMA2 R47, -RZ, RZ, 0, 5.9604644775390625e-08 ;  /* 0x00000001ff2f7431 */ /* 0x000ff600000001ff */
[----:B------:R-:W-:Y:S01]  /*6c30*/  @!UPT UIADD3 URZ, UPT, UPT, URZ, URZ, URZ ;  /* 0x000000fffffff290 */ /* 0x000fe2000fffe0ff */
[----:B------:R2:W1:Y:S04]  /*6c40*/  @P1 LDS.128 R48, [R94] ;  /* 0x000000005e301984 */ /* 0x0004680000000c00 */
[----:B------:R2:W1:Y:S04]  /*6c50*/  @P1 LDS.128 R56, [R93+0x10] ;  /* 0x000010005d381984 */ /* 0x0004680000000c00 */
[----:B------:R2:W1:Y:S04]  /*6c60*/  @P1 LDS.128 R64, [R92+0x20] ;  /* 0x000020005c401984 */ /* 0x0004680000000c00 */
[----:B------:R2:W1:Y:S02]  /*6c70*/  @P1 LDS.128 R72, [R88+0x30] ;  /* 0x0000300058481984 */ /* 0x0004640000000c00 */
.L_x_113:
[----:B------:R-:W-:Y:S05]  /*6c80*/  BSYNC B1 ;  /* 0x0000000000017941 */ /* 0x000fea0003800000 */
.L_x_112:
[----:B-1----:R-:W-:Y:S04]  /*6c90*/  SHF.R.U32.HI R0, RZ, 0x15, R39 ;  /* 0x00000015ff007819 */ /* 0x002fe80000011627 */
[----:B------:R-:W-:Y:S01]  /*6ca0*/  LOP3.LUT P1, RZ, R0, 0x3, R81, 0x48, !PT ;  /* 0x0000000300ff7812 */ /* 0x000fe20007824851 */
[----:B------:R-:W-:Y:S01]  /*6cb0*/  @!UPT UIADD3 URZ, UPT, UPT, URZ, URZ, URZ ;  /* 0x000000fffffff290 */ /* 0x000fe2000fffe0ff */
[----:B----4-:R-:W-:Y:S11]  /*6cc0*/  @P0 BRA `(.L_x_117) ;  /* 0x0000000000080947 */ /* 0x010ff60003800000 */
[----:B------:R-:W1:Y:S02]  /*6cd0*/  SYNCS.PHASECHK.TRANS64.TRYWAIT P0, [R98+URZ+0xf0], R3 ;  /* 0x0000f003620075a7 */ /* 0x000e6400080011ff */
[----:B-1----:R-:W-:Y:S05]  /*6ce0*/  @!P0 BRA `(.L_x_118) ;  /* 0x0000004000548947 */ /* 0x002fea0003800000 */
.L_x_117:
[----:B------:R-:W-:Y:S05]  /*6cf0*/  @!P1 BRA `(.L_x_119) ;  /* 0x0000000000409947 */ /* 0x000fea0003800000 */
[----:B------:R-:W4:Y:S01]  /*6d00*/  LDCU.64 UR8, c[0x4][0x70] ;  /* 0x01000e00ff0877ac */ /* 0x000f220008000a00 */
[----:B-1----:R-:W-:Y:S01]  /*6d10*/  MOV R3, 0x0 ;  /* 0x0000000000037802 */ /* 0x002fe20000000f00 */
[----:B------:R-:W-:Y:S02]  /*6d20*/  HFMA2 R12, -RZ, RZ, 0, 5.9604644775390625e-08 ;  /* 0x00000001ff0c7431 */ /* 0x000fe400000001ff */
[----:B------:R-:W-:Y:S02]  /*6d30*/  IMAD.MOV.U32 R8, RZ, RZ, 0x192 ;  /* 0x00000192ff087424 */ /* 0x000fe400078e00ff */
[----:B------:R-:W-:Y:S01]  /*6d40*/  IMAD.MOV.U32 R13, RZ, RZ, RZ ;  /* 0x000000ffff0d7224 */ /* 0x000fe200078e00ff */
[----:B------:R-:W1:Y:S01]  /*6d50*/  LDCU.64 UR6, c[0x4][0x78] ;  /* 0x01000f00ff0677ac */ /* 0x000e620008000a00 */
[----:B------:R-:W2:Y:S01]  /*6d60*/  LDC.64 R2, c[0x4][R3] ;  /* 0x0100000003027b82 */ /* 0x000ea20000000a00 */
[----:B------:R-:W5:Y:S01]  /*6d70*/  LDCU.64 UR4, c[0x4][0x10] ;  /* 0x01000200ff0477ac */ /* 0x000f620008000a00 */
[----:B----4-:R-:W-:Y:S01]  /*6d80*/  MOV R5, UR9 ;  /* 0x0000000900057c02 */ /* 0x010fe20008000f00 */
[----:B------:R-:W-:Y:S01]  /*6d90*/  IMAD.U32 R4, RZ, RZ, UR8 ;  /* 0x00000008ff047e24 */ /* 0x000fe2000f8e00ff */
[----:B-1----:R-:W-:Y:S01]  /*6da0*/  MOV R7, UR7 ;  /* 0x0000000700077c02 */ /* 0x002fe20008000f00 */
[----:B------:R-:W-:Y:S01]  /*6db0*/  IMAD.U32 R6, RZ, RZ, UR6 ;  /* 0x00000006ff067e24 */ /* 0x000fe2000f8e00ff */
[----:B-----5:R-:W-:Y:S01]  /*6dc0*/  MOV R11, UR5 ;  /* 0x00000005000b7c02 */ /* 0x020fe20008000f00 */
[----:B------:R-:W-:Y:S02]  /*6dd0*/  IMAD.U32 R10, RZ, RZ, UR4 ;  /* 0x00000004ff0a7e24 */ /* 0x000fe4000f8e00ff */
[----:B------:R-:W-:Y:S07]  /*6de0*/  LEPC R20, `(.L_x_119) ;  /* 0x000000001014794e */ /* 0x000fee0000000000 */
[----:B--23--:R-:W-:Y:S05]  /*6df0*/  CALL.ABS.NOINC R2 ;  /* 0x0000000002007343 */ /* 0x00cfea0003c00000 */
.L_x_119:
[----:B------:R-:W-:Y:S05]  /*6e00*/  WARPSYNC.ALL ;  /* 0x0000000000007948 */ /* 0x000fea0003800000 */
[----:B------:R-:W-:Y:S01]  /*6e10*/  R2UR UR4, R39 ;  /* 0x00000000270472ca */ /* 0x000fe200000e0000 */
[--C-:B------:R-:W-:Y:S01]  /*6e20*/  HADD2.F32 R40, -RZ, R48.reuse.H0_H0 ;  /* 0x20000030ff287230 */ /* 0x100fe20000004100 */
[----:B------:R-:W-:Y:S01]  /*6e30*/  ISETP.NE.AND P0, PT, R96, RZ, PT ;  /* 0x000000ff6000720c */ /* 0x000fe20003f05270 */
[----:B------:R-:W-:Y:S01]  /*6e40*/  HADD2.F32 R43, -RZ, R48.H1_H1 ;  /* 0x30000030ff2b7230 */ /* 0x000fe20000004100 */
[----:B------:R-:W-:Y:S01]  /*6e50*/  BSSY.RECONVERGENT B0, `(.L_x_120) ;  /* 0x000008b000007945 */ /* 0x000fe20003800200 */
[----:B------:R-:W-:Y:S02]  /*6e60*/  HADD2.F32 R42, -RZ, R49.H0_H0 ;  /* 0x20000031ff2a7230 */ /* 0x000fe40000004100 */
[----:B------:R-:W-:Y:S02]  /*6e70*/  HADD2.F32 R45, -RZ, R51.H0_H0 ;  /* 0x20000033ff2d7230 */ /* 0x000fe40000004100 */
[----:B------:R-:W-:Y:S04]  /*6e80*/  HADD2.F32 R44, -RZ, R75.H1_H1 ;  /* 0x3000004bff2c7230 */ /* 0x000fe80000004100 */
[----:B------:R-:W3:Y:S02]  /*6e90*/  LDTM.x32 R4, tmem[UR4] ;  /* 0x00000004000479ee */ /* 0x000ee400082c0000 */
[C---:B---3--:R-:W-:Y:S01]  /*6ea0*/  FMUL R0, R38.reuse, R4 ;  /* 0x0000000426007220 */ /* 0x048fe20000400000 */
[C---:B------:R-:W-:Y:S01]  /*6eb0*/  FMUL R2, R38.reuse, R5 ;  /* 0x0000000526027220 */ /* 0x040fe20000400000 */
[C---:B-1----:R-:W-:Y:S01]  /*6ec0*/  FMUL R3, R38.reuse, R6 ;  /* 0x0000000626037220 */ /* 0x042fe20000400000 */
[C---:B------:R-:W-:Y:S01]  /*6ed0*/  FMUL R7, R38.reuse, R7 ;  /* 0x0000000726077220 */ /* 0x040fe20000400000 */
[C---:B------:R-:W-:Y:S01]  /*6ee0*/  FFMA R0, R41.reuse, R40, R0 ;  /* 0x0000002829007223 */ /* 0x040fe20000000000 */
[----:B------:R-:W-:Y:S02]  /*6ef0*/  HADD2.F32 R40, -RZ, R49.H1_H1 ;  /* 0x30000031ff287230 */ /* 0x000fe40000004100 */
[C---:B------:R-:W-:Y:S01]  /*6f00*/  FFMA R2, R41.reuse, R43, R2 ;  /* 0x0000002b29027223 */ /* 0x040fe20000000002 */
[C---:B------:R-:W-:Y:S01]  /*6f10*/  FFMA R3, R41.reuse, R42, R3 ;  /* 0x0000002a29037223 */ /* 0x040fe20000000003 */
[--C-:B------:R-:W-:Y:S02]  /*6f20*/  HADD2.F32 R43, -RZ, R50.reuse.H0_H0 ;  /* 0x20000032ff2b7230 */ /* 0x100fe40000004100 */
[----:B------:R-:W-:Y:S01]  /*6f30*/  FMUL R4, R38, R8 ;  /* 0x0000000826047220 */ /* 0x000fe20000400000 */
[----:B------:R-:W-:Y:S01]  /*6f40*/  HADD2.F32 R42, -RZ, R50.H1_H1 ;  /* 0x30000032ff2a7230 */ /* 0x000fe20000004100 */
[----:B------:R-:W-:Y:S01]  /*6f50*/  F2FP.F16.F32.PACK_AB R52, R2, R0 ;  /* 0x000000000234723e */ /* 0x000fe200000000ff */
[C---:B------:R-:W-:Y:S01]  /*6f60*/  FFMA R7, R41.reuse, R40, R7 ;  /* 0x0000002829077223 */ /* 0x040fe20000000007 */
[----:B------:R-:W-:Y:S01]  /*6f70*/  FFMA R4, R41, R43, R4 ;  /* 0x0000002b29047223 */ /* 0x000fe20000000004 */
[C---:B------:R-:W-:Y:S01]  /*6f80*/  FMUL R5, R38.reuse, R9 ;  /* 0x0000000926057220 */ /* 0x040fe20000400000 */
[C---:B------:R-:W-:Y:S01]  /*6f90*/  FMUL R6, R38.reuse, R10 ;  /* 0x0000000a26067220 */ /* 0x040fe20000400000 */
[----:B------:R-:W-:Y:S01]  /*6fa0*/  HADD2.F32 R40, -RZ, R51.H1_H1 ;  /* 0x30000033ff287230 */ /* 0x000fe20000004100 */
[----:B------:R-:W-:Y:S01]  /*6fb0*/  F2FP.F16.F32.PACK_AB R53, R7, R3 ;  /* 0x000000030735723e */ /* 0x000fe200000000ff */
[C---:B------:R-:W-:Y:S01]  /*6fc0*/  FFMA R5, R41.reuse, R42, R5 ;  /* 0x0000002a29057223 */ /* 0x040fe20000000005 */
[----:B------:R-:W-:Y:S01]  /*6fd0*/  FFMA R6, R41, R45, R6 ;  /* 0x0000002d29067223 */ /* 0x000fe20000000006 */
[C---:B------:R-:W-:Y:S01]  /*6fe0*/  FMUL R11, R38.reuse, R11 ;  /* 0x0000000b260b7220 */ /* 0x040fe20000400000 */
[--C-:B------:R-:W-:Y:S02]  /*6ff0*/  HADD2.F32 R43, -RZ, R56.reuse.H0_H0 ;  /* 0x20000038ff2b7230 */ /* 0x100fe40000004100 */
[C---:B------:R-:W-:Y:S01]  /*7000*/  FMUL R8, R38.reuse, R12 ;  /* 0x0000000c26087220 */ /* 0x040fe20000400000 */
[----:B------:R-:W-:Y:S01]  /*7010*/  F2FP.F16.F32.PACK_AB R54, R5, R4 ;  /* 0x000000040536723e */ /* 0x000fe200000000ff */
[C---:B------:R-:W-:Y:S01]  /*7020*/  FFMA R11, R41.reuse, R40, R11 ;  /* 0x00000028290b7223 */ /* 0x040fe2000000000b */
[----:B------:R-:W-:Y:S02]  /*7030*/  HADD2.F32 R40, -RZ, R56.H1_H1 ;  /* 0x30000038ff287230 */ /* 0x000fe40000004100 */
[----:B------:R-:W-:Y:S01]  /*7040*/  FFMA R8, R41, R43, R8 ;  /* 0x0000002b29087223 */ /* 0x000fe20000000008 */
[C---:B------:R-:W-:Y:S01]  /*7050*/  FMUL R9, R38.reuse, R13 ;  /* 0x0000000d26097220 */ /* 0x040fe20000400000 */
[--C-:B------:R-:W-:Y:S01]  /*7060*/  HADD2.F32 R45, -RZ, R57.reuse.H0_H0 ;  /* 0x20000039ff2d7230 */ /* 0x100fe20000004100 */
[----:B------:R-:W-:Y:S01]  /*7070*/  F2FP.F16.F32.PACK_AB R55, R11, R6 ;  /* 0x000000060b37723e */ /* 0x000fe200000000ff */
[C---:B------:R-:W-:Y:S01]  /*7080*/  FMUL R10, R38.reuse, R14 ;  /* 0x0000000e260a7220 */ /* 0x040fe20000400000 */
[----:B------:R-:W-:Y:S02]  /*7090*/  HADD2.F32 R42, -RZ, R57.H1_H1 ;  /* 0x30000039ff2a7230 */ /* 0x000fe40000004100 */
[C---:B------:R-:W-:Y:S01]  /*70a0*/  FFMA R9, R41.reuse, R40, R9 ;  /* 0x0000002829097223 */ /* 0x040fe20000000009 */
[C---:B------:R-:W-:Y:S01]  /*70b0*/  FMUL R15, R38.reuse, R15 ;  /* 0x0000000f260f7220 */ /* 0x040fe20000400000 */
[----:B------:R1:W-:Y:S01]  /*70c0*/  STS.128 [R94], R52 ;  /* 0x000000345e007388 */ /* 0x0003e20000000c00 */
[----:B------:R-:W-:Y:S01]  /*70d0*/  FFMA R10, R41, R45, R10 ;  /* 0x0000002d290a7223 */ /* 0x000fe2000000000a */
[--C-:B------:R-:W-:Y:S01]  /*70e0*/  HADD2.F32 R40, -RZ, R58.reuse.H0_H0 ;  /* 0x2000003aff287230 */ /* 0x100fe20000004100 */
[----:B------:R-:W-:Y:S01]  /*70f0*/  F2FP.F16.F32.PACK_AB R68, R9, R8 ;  /* 0x000000080944723e */ /* 0x000fe200000000ff */
[----:B------:R-:W-:Y:S01]  /*7100*/  FFMA R15, R41, R42, R15 ;  /* 0x0000002a290f7223 */ /* 0x000fe2000000000f */
[C---:B------:R-:W-:Y:S01]  /*7110*/  FMUL R12, R38.reuse, R16 ;  /* 0x00000010260c7220 */ /* 0x040fe20000400000 */
[----:B------:R-:W-:Y:S02]  /*7120*/  HADD2.F32 R42, -RZ, R58.H1_H1 ;  /* 0x3000003aff2a7230 */ /* 0x000fe40000004100 */
[C---:B------:R-:W-:Y:S01]  /*7130*/  FMUL R13, R38.reuse, R17 ;  /* 0x00000011260d7220 */ /* 0x040fe20000400000 */
[--C-:B------:R-:W-:Y:S01]  /*7140*/  HADD2.F32 R43, -RZ, R59.reuse.H0_H0 ;  /* 0x2000003bff2b7230 */ /* 0x100fe20000004100 */
[----:B------:R-:W-:Y:S01]  /*7150*/  F2FP.F16.F32.PACK_AB R69, R15, R10 ;  /* 0x0000000a0f45723e */ /* 0x000fe200000000ff */
[C---:B------:R-:W-:Y:S01]  /*7160*/  FFMA R12, R41.reuse, R40, R12 ;  /* 0x00000028290c7223 */ /* 0x040fe2000000000c */
[C---:B------:R-:W-:Y:S01]  /*7170*/  FFMA R13, R41.reuse, R42, R13 ;  /* 0x0000002a290d7223 */ /* 0x040fe2000000000d */
[C---:B------:R-:W-:Y:S01]  /*7180*/  FMUL R14, R38.reuse, R18 ;  /* 0x00000012260e7220 */ /* 0x040fe20000400000 */
[----:B------:R-:W-:Y:S02]  /*7190*/  HADD2.F32 R40, -RZ, R59.H1_H1 ;  /* 0x3000003bff287230 */ /* 0x000fe40000004100 */
[C---:B------:R-:W-:Y:S01]  /*71a0*/  FMUL R19, R38.reuse, R19 ;  /* 0x0000001326137220 */ /* 0x040fe20000400000 */
[C---:B------:R-:W-:Y:S01]  /*71b0*/  FMUL R16, R38.reuse, R20 ;  /* 0x0000001426107220 */ /* 0x040fe20000400000 */
[C---:B------:R-:W-:Y:S01]  /*71c0*/  FFMA R14, R41.reuse, R43, R14 ;  /* 0x0000002b290e7223 */ /* 0x040fe2000000000e */
[--C-:B------:R-:W-:Y:S02]  /*71d0*/  HADD2.F32 R43, -RZ, R64.reuse.H0_H0 ;  /* 0x20000040ff2b7230 */ /* 0x100fe40000004100 */
[C---:B------:R-:W-:Y:S01]  /*71e0*/  FFMA R19, R41.reuse, R40, R19 ;  /* 0x0000002829137223 */ /* 0x040fe20000000013 */
[----:B------:R-:W-:Y:S02]  /*71f0*/  HADD2.F32 R42, -RZ, R64.H1_H1 ;  /* 0x30000040ff2a7230 */ /* 0x000fe40000004100 */
[C---:B------:R-:W-:Y:S01]  /*7200*/  FMUL R17, R38.reuse, R21 ;  /* 0x0000001526117220 */ /* 0x040fe20000400000 */
[--C-:B------:R-:W-:Y:S02]  /*7210*/  HADD2.F32 R45, -RZ, R65.reuse.H0_H0 ;  /* 0x20000041ff2d7230 */ /* 0x100fe40000004100 */
[C---:B------:R-:W-:Y:S01]  /*7220*/  FMUL R18, R38.reuse, R22 ;  /* 0x0000001626127220 */ /* 0x040fe20000400000 */
[----:B------:R-:W-:Y:S02]  /*7230*/  HADD2.F32 R40, -RZ, R65.H1_H1 ;  /* 0x30000041ff287230 */ /* 0x000fe40000004100 */
[C---:B------:R-:W-:Y:S01]  /*7240*/  FMUL R23, R38.reuse, R23 ;  /* 0x0000001726177220 */ /* 0x040fe20000400000 */
[C---:B------:R-:W-:Y:S01]  /*7250*/  FFMA R16, R41.reuse, R43, R16 ;  /* 0x0000002b29107223 */ /* 0x040fe20000000010 */
[C---:B------:R-:W-:Y:S01]  /*7260*/  FFMA R17, R41.reuse, R42, R17 ;  /* 0x0000002a29117223 */ /* 0x040fe20000000011 */
[C---:B------:R-:W-:Y:S01]  /*7270*/  FFMA R18, R41.reuse, R45, R18 ;  /* 0x0000002d29127223 */ /* 0x040fe20000000012 */
[C---:B------:R-:W-:Y:S01]  /*7280*/  FFMA R23, R41.reuse, R40, R23 ;  /* 0x0000002829177223 */ /* 0x040fe20000000017 */
[--C-:B------:R-:W-:Y:S02]  /*7290*/  HADD2.F32 R43, -RZ, R66.reuse.H0_H0 ;  /* 0x20000042ff2b7230 */ /* 0x100fe40000004100 */
[C---:B------:R-:W-:Y:S01]  /*72a0*/  FMUL R20, R38.reuse, R24 ;  /* 0x0000001826147220 */ /* 0x040fe20000400000 */
        /* <DEDUP_REMOVED lines=9> */
[----:B------:R-:W-:Y:S01]  /*7340*/  FFMA R27, R41, R42, R27 ;  /* 0x0000002a291b7223 */ /* 0x000fe2000000001b */
[--C-:B------:R-:W-:Y:S02]  /*7350*/  HADD2.F32 R40, -RZ, R72.reuse.H0_H0 ;  /* 0x20000048ff287230 */ /* 0x100fe40000004100 */
[C---:B------:R-:W-:Y:S01]  /*7360*/  FMUL R24, R38.reuse, R28 ;  /* 0x0000001c26187220 */ /* 0x040fe20000400000 */
[----:B------:R-:W-:Y:S02]  /*7370*/  HADD2.F32 R42, -RZ, R72.H1_H1 ;  /* 0x30000048ff2a7230 */ /* 0x000fe40000004100 */
[C---:B------:R-:W-:Y:S01]  /*7380*/  FMUL R25, R38.reuse, R29 ;  /* 0x0000001d26197220 */ /* 0x040fe20000400000 */
[--C-:B------:R-:W-:Y:S02]  /*7390*/  HADD2.F32 R43, -RZ, R73.reuse.H0_H0 ;  /* 0x20000049ff2b7230 */ /* 0x100fe40000004100 */
[C---:B------:R-:W-:Y:S01]  /*73a0*/  FMUL R26, R38.reuse, R30 ;  /* 0x0000001e261a7220 */ /* 0x040fe20000400000 */
[----:B------:R-:W-:Y:S01]  /*73b0*/  F2FP.F16.F32.PACK_AB R70, R13, R12 ;  /* 0x0000000c0d46723e */ /* 0x000fe200000000ff */
[----:B------:R-:W-:Y:S01]  /*73c0*/  FFMA R24, R41, R40, R24 ;  /* 0x0000002829187223 */ /* 0x000fe20000000018 */
[----:B------:R-:W-:Y:S01]  /*73d0*/  F2FP.F16.F32.PACK_AB R71, R19, R14 ;  /* 0x0000000e1347723e */ /* 0x000fe200000000ff */
[C---:B------:R-:W-:Y:S01]  /*73e0*/  FFMA R25, R41.reuse, R42, R25 ;  /* 0x0000002a29197223 */ /* 0x040fe20000000019 */
[C---:B------:R-:W-:Y:S01]  /*73f0*/  FFMA R26, R41.reuse, R43, R26 ;  /* 0x0000002b291a7223 */ /* 0x040fe2000000001a */
[----:B------:R-:W-:Y:S02]  /*7400*/  HADD2.F32 R40, -RZ, R73.H1_H1 ;  /* 0x30000049ff287230 */ /* 0x000fe40000004100 */
[C---:B------:R-:W-:Y:S01]  /*7410*/  FMUL R31, R38.reuse, R31 ;  /* 0x0000001f261f7220 */ /* 0x040fe20000400000 */
[----:B------:R1:W-:Y:S01]  /*7420*/  STS.128 [R93+0x10], R68 ;  /* 0x000010445d007388 */ /* 0x0003e20000000c00 */
[--C-:B------:R-:W-:Y:S02]  /*7430*/  HADD2.F32 R43, -RZ, R74.reuse.H0_H0 ;  /* 0x2000004aff2b7230 */ /* 0x100fe40000004100 */
[C---:B------:R-:W-:Y:S01]  /*7440*/  FMUL R28, R38.reuse, R32 ;  /* 0x00000020261c7220 */ /* 0x040fe20000400000 */
[----:B------:R-:W-:Y:S02]  /*7450*/  HADD2.F32 R42, -RZ, R74.H1_H1 ;  /* 0x3000004aff2a7230 */ /* 0x000fe40000004100 */
[C---:B------:R-:W-:Y:S01]  /*7460*/  FMUL R29, R38.reuse, R33 ;  /* 0x00000021261d7220 */ /* 0x040fe20000400000 */
[----:B------:R-:W-:Y:S02]  /*7470*/  HADD2.F32 R45, -RZ, R75.H0_H0 ;  /* 0x2000004bff2d7230 */ /* 0x000fe40000004100 */
[C---:B------:R-:W-:Y:S01]  /*7480*/  FMUL R30, R38.reuse, R34 ;  /* 0x00000022261e7220 */ /* 0x040fe20000400000 */
[----:B------:R-:W-:Y:S01]  /*7490*/  FFMA R31, R41, R40, R31 ;  /* 0x00000028291f7223 */ /* 0x000fe2000000001f */
[----:B------:R-:W-:Y:S01]  /*74a0*/  FMUL R35, R38, R35 ;  /* 0x0000002326237220 */ /* 0x000fe20000400000 */
[----:B------:R-:W-:Y:S01]  /*74b0*/  F2FP.F16.F32.PACK_AB R100, R17, R16 ;  /* 0x000000101164723e */ /* 0x000fe200000000ff */
[----:B------:R-:W-:Y:S01]  /*74c0*/  FFMA R28, R41, R43, R28 ;  /* 0x0000002b291c7223 */ /* 0x000fe2000000001c */
[----:B------:R-:W-:Y:S01]  /*74d0*/  F2FP.F16.F32.PACK_AB R101, R23, R18 ;  /* 0x000000121765723e */ /* 0x000fe200000000ff */
[----:B------:R-:W-:Y:S01]  /*74e0*/  FFMA R29, R41, R42, R29 ;  /* 0x0000002a291d7223 */ /* 0x000fe2000000001d */
[----:B------:R-:W-:Y:S01]  /*74f0*/  F2FP.F16.F32.PACK_AB R102, R21, R20 ;  /* 0x000000141566723e */ /* 0x000fe200000000ff */
[----:B------:R-:W-:Y:S01]  /*7500*/  FFMA R30, R41, R45, R30 ;  /* 0x0000002d291e7223 */ /* 0x000fe2000000001e */
[----:B------:R-:W-:Y:S01]  /*7510*/  F2FP.F16.F32.PACK_AB R103, R27, R22 ;  /* 0x000000161b67723e */ /* 0x000fe200000000ff */
[----:B------:R-:W-:Y:S01]  /*7520*/  FFMA R35, R41, R44, R35 ;  /* 0x0000002c29237223 */ /* 0x000fe20000000023 */
[----:B------:R-:W-:Y:S02]  /*7530*/  F2FP.F16.F32.PACK_AB R104, R25, R24 ;  /* 0x000000181968723e */ /* 0x000fe400000000ff */
[----:B------:R-:W-:Y:S01]  /*7540*/  F2FP.F16.F32.PACK_AB R105, R31, R26 ;  /* 0x0000001a1f69723e */ /* 0x000fe200000000ff */
[----:B------:R1:W-:Y:S01]  /*7550*/  STS.128 [R92+0x20], R100 ;  /* 0x000020645c007388 */ /* 0x0003e20000000c00 */
[----:B------:R-:W-:Y:S02]  /*7560*/  F2FP.F16.F32.PACK_AB R106, R29, R28 ;  /* 0x0000001c1d6a723e */ /* 0x000fe400000000ff */
[----:B------:R-:W-:Y:S05]  /*7570*/  F2FP.F16.F32.PACK_AB R107, R35, R30 ;  /* 0x0000001e236b723e */ /* 0x000fea00000000ff */
[----:B------:R1:W-:Y:S01]  /*7580*/  STS.128 [R88+0x30], R104 ;  /* 0x0000306858007388 */ /* 0x0003e20000000c00 */
[----:B------:R-:W-:Y:S01]  /*7590*/  @!PT LDS RZ, [RZ] ;  /* 0x00000000fffff984 */ /* 0x000fe20000000800 */
[----:B------:R-:W-:Y:S01]  /*75a0*/  @!PT LDS RZ, [RZ] ;  /* 0x00000000fffff984 */ /* 0x000fe20000000800 */
[----:B------:R-:W-:Y:S01]  /*75b0*/  @!PT LDS RZ, [RZ] ;  /* 0x00000000fffff984 */ /* 0x000fe20000000800 */
[----:B------:R-:W-:Y:S01]  /*75c0*/  @!PT LDS RZ, [RZ] ;  /* 0x00000000fffff984 */ /* 0x000fe20000000800 */
[----:B------:R3:W-:Y:S07]  /*75d0*/  MEMBAR.ALL.CTA ;  /* 0x0000000000007992 */ /* 0x0007ee0000008000 */
[----:B---3--:R-:W3:Y:S02]  /*75e0*/  FENCE.VIEW.ASYNC.S ;  /* 0x00000000000073c6 */ /* 0x008ee40000000000 */
[----:B---3--:R-:W-:Y:S06]  /*75f0*/  BAR.SYNC.DEFER_BLOCKING 0x1, 0x80 ;  /* 0x0042000000007b1d */ /* 0x008fec0000010000 */
[----:B------:R-:W-:Y:S05]  /*7600*/  @P0 BRA `(.L_x_121) ;  /* 0x00000000003c0947 */ /* 0x000fea0003800000 */
[----:B------:R-:W3:Y:S01]  /*7610*/  LDCU.64 UR6, c[0x0][0x348] ;  /* 0x00006900ff0677ac */ /* 0x000ee20008000a00 */
[----:B------:R-:W-:Y:S01]  /*7620*/  UIADD3 UR4, UPT, UPT, UR43, 0x200, URZ ;  /* 0x000002002b047890 */ /* 0x000fe2000fffe0ff */
[----:B------:R-:W-:Y:S01]  /*7630*/  UMOV UR51, UR36 ;  /* 0x0000002400337c82 */ /* 0x000fe20008000000 */
[----:B------:R-:W-:Y:S02]  /*7640*/  UIADD3 UR9, UPT, UPT, UR49, 0x80, URZ ;  /* 0x0000008031097890 */ /* 0x000fe4000fffe0ff */
[----:B------:R-:W-:Y:S02]  /*7650*/  UIADD3 UR8, UPT, UPT, UR43, 0x1200, URZ ;  /* 0x000012002b087890 */ /* 0x000fe4000fffe0ff */
[----:B------:R-:W-:Y:S01]  /*7660*/  MOV R85, UR4 ;  /* 0x0000000400557c02 */ /* 0x000fe20008000f00 */
[----:B------:R-:W-:Y:S01]  /*7670*/  UMOV UR10, UR50 ;  /* 0x00000032000a7c82 */ /* 0x000fe20008000000 */
[----:B------:R-:W-:Y:S02]  /*7680*/  UMOV UR11, UR36 ;  /* 0x00000024000b7c82 */ /* 0x000fe40008000000 */
[----:B------:R-:W-:Y:S01]  /*7690*/  R2UR UR48, R85 ;  /* 0x00000000553072ca */ /* 0x000fe200000e0000 */
[----:B---3--:R-:W-:Y:S04]  /*76a0*/  UIADD3 UR4, UP0, UPT, UR6, 0x680, URZ ;  /* 0x0000068006047890 */ /* 0x008fe8000ff1e0ff */
[----:B------:R-:W-:Y:S09]  /*76b0*/  UIADD3.X UR5, UPT, UPT, URZ, UR7, URZ, UP0, !UPT ;  /* 0x00000007ff057290 */ /* 0x000ff200087fe4ff */
[----:B------:R3:W-:Y:S01]  /*76c0*/  UTMASTG.3D [UR48], [UR4] ;  /* 0x00000030040073b5 */ /* 0x0007e20008010000 */
[----:B------:R3:W-:Y:S01]  /*76d0*/  UTMASTG.3D [UR8], [UR4] ;  /* 0x00000008040073b5 */ /* 0x0007e20008010000 */
[----:B------:R0:W-:Y:S01]  /*76e0*/  UTMACMDFLUSH ;  /* 0x00000000000079b7 */ /* 0x0001e20000000000 */
[----:B---3--:R-:W-:Y:S04]  /*76f0*/  DEPBAR.LE SB0, 0x1 ;  /* 0x000080400000791a */ /* 0x008fe80000000000 */
.L_x_121:
[----:B------:R-:W-:Y:S05]  /*7700*/  BSYNC.RECONVERGENT B0 ;  /* 0x0000000000007941 */ /* 0x000fea0003800200 */
.L_x_120:
[----:B------:R-:W-:Y:S01]  /*7710*/  BAR.SYNC.DEFER_BLOCKING 0x1, 0x80 ;  /* 0x0042000000007b1d */ /* 0x000fe20000010000 */
[----:B------:R-:W-:Y:S01]  /*7720*/  ISETP.NE.AND P1, PT, R97, RZ, PT ;  /* 0x000000ff6100720c */ /* 0x000fe20003f25270 */
[----:B------:R-:W-:Y:S01]  /*7730*/  UISETP.NE.AND UP0, UPT, UR47, URZ, UPT ;  /* 0x000000ff2f00728c */ /* 0x000fe2000bf05270 */
[----:B------:R-:W-:Y:S11]  /*7740*/  LEA R3, R47, UR43, 0x3 ;  /* 0x0000002b2f037c11 */ /* 0x000ff6000f8e18ff */
[----:B------:R-:W-:Y:S01]  /*7750*/  @P1 SHF.L.U32 R4, R91, 0x1f, RZ ;  /* 0x0000001f5b041819 */ /* 0x000fe200000006ff */
[----:B------:R-:W-:Y:S06]  /*7760*/  BRA.U !UP0, `(.L_x_122) ;  /* 0x0000000108247547 */ /* 0x000fec000b800000 */
[----:B------:R-:W3:Y:S01]  /*7770*/  S2R R0, SR_CgaCtaId ;  /* 0x0000000000007919 */ /* 0x000ee20000008800 */
[----:B------:R-:W-:Y:S01]  /*7780*/  IMAD.U32 R2, RZ, RZ, UR46 ;  /* 0x0000002eff027e24 */ /* 0x000fe2000f8e00ff */
[----:B------:R-:W-:Y:S04]  /*7790*/  UIADD3 UR4, UPT, UPT, UR46, 0x1, URZ ;  /* 0x000000012e047890 */ /* 0x000fe8000fffe0ff */
[----:B------:R-:W-:Y:S01]  /*77a0*/  @P1 LEA R2, R2, UR43, 0x3 ;  /* 0x0000002b02021c11 */ /* 0x000fe2000f8e18ff */
[----:B------:R-:W-:Y:S04]  /*77b0*/  UISETP.NE.AND UP0, UPT, UR4, 0x4, UPT ;  /* 0x000000040400788c */ /* 0x000fe8000bf05270 */
[----:B------:R-:W-:Y:S01]  /*77c0*/  @P1 VIADD R5, R2, 0xa0 ;  /* 0x000000a002051836 */ /* 0x000fe20000000000 */
[----:B------:R-:W-:Y:S04]  /*77d0*/  USEL UR46, UR4, URZ, UP0 ;  /* 0x000000ff042e7287 */ /* 0x000fe80008000000 */
[----:B---3--:R-:W-:Y:S04]  /*77e0*/  @P1 PRMT R0, R0, 0x654, R5 ;  /* 0x0000065400001816 */ /* 0x008fe80000000005 */
[----:B------:R3:W-:Y:S04]  /*77f0*/  @P1 SYNCS.ARRIVE.TRANS64.RED.A1T0 RZ, [R0+URZ], RZ ;  /* 0x000000ff00ff19a7 */ /* 0x0007e800081004ff */
.L_x_122:
[----:B------:R-:W4:Y:S01]  /*7800*/  @P1 SYNCS.PHASECHK.TRANS64.TRYWAIT P0, [R3+URZ+0x80], R4 ;  /* 0x00008004030015a7 */ /* 0x000f2200080011ff */
[----:B------:R-:W-:Y:S01]  /*7810*/  BSSY B1, `(.L_x_123) ;  /* 0x0000016000017945 */ /* 0x000fe20003800000 */
[----:B----4-:R-:W-:Y:S03]  /*7820*/  @P1 SEL R46, RZ, 0x1, !P0 ;  /* 0x00000001ff2e1807 */ /* 0x010fe60004000000 */
[----:B------:R-:W-:Y:S05]  /*7830*/  @!P1 BRA `(.L_x_124) ;  /* 0x00000000004c9947 */ /* 0x000fea0003800000 */
[----:B------:R-:W-:Y:S01]  /*7840*/  ISETP.NE.AND P0, PT, R46, RZ, PT ;  /* 0x000000ff2e00720c */ /* 0x000fe20003f05270 */
[----:B------:R-:W-:Y:S01]  /*7850*/  BSSY B0, `(.L_x_125) ;  /* 0x000000b000007945 */ /* 0x000fe20003800000 */
[----:B------:R-:W-:Y:S11]  /*7860*/  ISETP.NE.AND P1, PT, R60, RZ, PT ;  /* 0x000000ff3c00720c */ /* 0x000ff60003f25270 */
[----:B------:R-:W-:Y:S02]  /*7870*/  @!UPT UIADD3 URZ, UPT, UPT, URZ, URZ, URZ ;  /* 0x000000fffffff290 */ /* 0x000fe4000fffe0ff */
[C---:B------:R-:W-:Y:S01]  /*7880*/  @P1 IMAD R6, R47.reuse, 0x2000, R94 ;  /* 0x000020002f061824 */ /* 0x040fe200078e025e */
[C---:B------:R-:W-:Y:S01]  /*7890*/  @P1 LEA R4, R47.reuse, R92, 0xd ;  /* 0x0000005c2f041211 */ /* 0x040fe200078e68ff */
[C---:B------:R-:W-:Y:S02]  /*78a0*/  @P1 IMAD R5, R47.reuse, 0x2000, R93 ;  /* 0x000020002f051824 */ /* 0x040fe400078e025d */
[----:B------:R-:W-:Y:S01]  /*78b0*/  @P1 IMAD R2, R47, 0x2000, R88 ;  /* 0x000020002f021824 */ /* 0x000fe200078e0258 */
[----:B------:R-:W-:Y:S06]  /*78c0*/  @P0 BRA `(.L_x_126) ;  /* 0x00000000000c0947 */ /* 0x000fec0003800000 */
[----:B---3--:R-:W-:Y:S04]  /*78d0*/  SHF.L.U32 R0, R91, 0x1f, RZ ;  /* 0x0000001f5b007819 */ /* 0x008fe800000006ff */
[----:B------:R-:W3:Y:S02]  /*78e0*/  SYNCS.PHASECHK.TRANS64.TRYWAIT P0, [R3+URZ+0x80], R0 ;  /* 0x00008000030075a7 */ /* 0x000ee400080011ff */
[----:B---3--:R-:W-:Y:S05]  /*78f0*/  @!P0 BRA `(.L_x_127) ;  /* 0x0000003400648947 */ /* 0x008fea0003800000 */
.L_x_126:
[----:B------:R-:W-:Y:S05]  /*7900*/  BSYNC B0 ;  /* 0x0000000000007941 */ /* 0x000fea0003800000 */
.L_x_125:
[----:B------:R-:W-:Y:S02]  /*7910*/  ISETP.NE.AND P0, PT, R60, RZ, PT ;  /* 0x000000ff3c00720c */ /* 0x000fe40003f05270 */
[----:B------:R-:W-:Y:S11]  /*7920*/  IADD3 R47, PT, PT, R47, 0x1, RZ ;  /* 0x000000012f2f7810 */ /* 0x000ff60007ffe0ff */
[----:B------:R4:W1:Y:S04]  /*7930*/  @P0 LDS.128 R48, [R6] ;  /* 0x0000000006300984 */ /* 0x0008680000000c00 */
[----:B------:R4:W1:Y:S04]  /*7940*/  @P0 LDS.128 R56, [R5+0x10] ;  /* 0x0000100005380984 */ /* 0x0008680000000c00 */
[----:B------:R4:W1:Y:S04]  /*7950*/  @P0 LDS.128 R64, [R4+0x20] ;  /* 0x0000200004400984 */ /* 0x0008680000000c00 */
[----:B------:R4:W1:Y:S02]  /*7960*/  @P0 LDS.128 R72, [R2+0x30] ;  /* 0x0000300002480984 */ /* 0x0008640000000c00 */
.L_x_124:
[----:B------:R-:W-:Y:S05]  /*7970*/  BSYNC B1 ;  /* 0x0000000000017941 */ /* 0x000fea0003800000 */
.L_x_123:
[----:B---3--:R-:W-:Y:S05]  /*7980*/  VIADD R0, R39, 0x20 ;  /* 0x0000002027007836 */ /* 0x008fea0000000000 */
[----:B------:R-:W-:Y:S04]  /*7990*/  SHF.R.U32.HI R0, RZ, 0x15, R0 ;  /* 0x00000015ff007819 */ /* 0x000fe80000011600 */
[----:B------:R-:W-:Y:S11]  /*79a0*/  LOP3.LUT P0, RZ, R0, 0x3, R81, 0x48, !PT ;  /* 0x0000000300ff7812 */ /* 0x000ff60007804851 */
[----:B------:R-:W-:Y:S02]  /*79b0*/  @!UPT UIADD3 URZ, UPT, UPT, URZ, URZ, URZ ;  /* 0x000000fffffff290 */ /* 0x000fe4000fffe0ff */
[----:B------:R-:W-:Y:S05]  /*79c0*/  @!P0 BRA `(.L_x_128) ;  /* 0x0000000000408947 */ /* 0x000fea0003800000 */
[----:B------:R-:W3:Y:S01]  /*79d0*/  LDCU.64 UR8, c[0x4][0x70] ;  /* 0x01000e00ff0877ac */ /* 0x000ee20008000a00 */
[----:B------:R-:W-:Y:S01]  /*79e0*/  MOV R3, 0x0 ;  /* 0x0000000000037802 */ /* 0x000fe20000000f00 */
[----:B------:R-:W-:Y:S02]  /*79f0*/  HFMA2 R12, -RZ, RZ, 0, 5.9604644775390625e-08 ;  /* 0x00000001ff0c7431 */ /* 0x000fe400000001ff */
[----:B------:R-:W-:Y:S02]  /*7a00*/  IMAD.MOV.U32 R8, RZ, RZ, 0x192 ;  /* 0x00000192ff087424 */ /* 0x000fe400078e00ff */
[----:B------:R-:W-:Y:S01]  /*7a10*/  IMAD.MOV.U32 R13, RZ, RZ, RZ ;  /* 0x000000ffff0d7224 */ /* 0x000fe200078e00ff */
[----:B------:R-:W5:Y:S01]  /*7a20*/  LDCU.64 UR6, c[0x4][0x78] ;  /* 0x01000f00ff0677ac */ /* 0x000f620008000a00 */
[----:B----4-:R-:W4:Y:S01]  /*7a30*/  LDC.64 R2, c[0x4][R3] ;  /* 0x0100000003027b82 */ /* 0x010f220000000a00 */
[----:B------:R-:W2:Y:S01]  /*7a40*/  LDCU.64 UR4, c[0x4][0x10] ;  /* 0x01000200ff0477ac */ /* 0x000ea20008000a00 */
[----:B---3--:R-:W-:Y:S01]  /*7a50*/  MOV R5, UR9 ;  /* 0x0000000900057c02 */ /* 0x008fe20008000f00 */
[----:B------:R-:W-:Y:S01]  /*7a60*/  IMAD.U32 R4, RZ, RZ, UR8 ;  /* 0x00000008ff047e24 */ /* 0x000fe2000f8e00ff */
[----:B-----5:R-:W-:Y:S01]  /*7a70*/  MOV R7, UR7 ;  /* 0x0000000700077c02 */ /* 0x020fe20008000f00 */
[----:B------:R-:W-:Y:S01]  /*7a80*/  IMAD.U32 R6, RZ, RZ, UR6 ;  /* 0x00000006ff067e24 */ /* 0x000fe2000f8e00ff */
[----:B--2---:R-:W-:Y:S01]  /*7a90*/  MOV R11, UR5 ;  /* 0x00000005000b7c02 */ /* 0x004fe20008000f00 */
[----:B------:R-:W-:Y:S02]  /*7aa0*/  IMAD.U32 R10, RZ, RZ, UR4 ;  /* 0x00000004ff0a7e24 */ /* 0x000fe4000f8e00ff */
[----:B------:R-:W-:Y:S07]  /*7ab0*/  LEPC R20, `(.L_x_128) ;  /* 0x000000001014794e */ /* 0x000fee0000000000 */
[----:B-1--4-:R-:W-:Y:S05]  /*7ac0*/  CALL.ABS.NOINC R2 ;  /* 0x0000000002007343 */ /* 0x012fea0003c00000 */
.L_x_128:
[----:B------:R-:W-:Y:S05]  /*7ad0*/  WARPSYNC.ALL ;  /* 0x0000000000007948 */ /* 0x000fea0003800000 */
[----:B------:R-:W-:Y:S01]  /*7ae0*/  R2UR UR4, R39 ;  /* 0x00000000270472ca */ /* 0x000fe200000e0000 */
[--C-:B-1----:R-:W-:Y:S01]  /*7af0*/  HADD2.F32 R40, -RZ, R48.reuse.H0_H0 ;  /* 0x20000030ff287230 */ /* 0x102fe20000004100 */
[----:B------:R-:W1:Y:S01]  /*7b00*/  S2R R99, SR_CgaCtaId ;  /* 0x0000000000637919 */ /* 0x000e620000008800 */
[----:B------:R-:W-:Y:S01]  /*7b10*/  HADD2.F32 R43, -RZ, R48.H1_H1 ;  /* 0x30000030ff2b7230 */ /* 0x000fe20000004100 */
[----:B------:R-:W-:Y:S01]  /*7b20*/  ISETP.NE.AND P6, PT, R97, RZ, PT ;  /* 0x000000ff6100720c */ /* 0x000fe20003fc5270 */
[----:B------:R-:W-:Y:S01]  /*7b30*/  HADD2.F32 R42, -RZ, R49.H1_H1 ;  /* 0x30000031ff2a7230 */ /* 0x000fe20000004100 */
[----:B------:R-:W-:Y:S01]  /*7b40*/  ISETP.NE.AND P0, PT, R96, RZ, PT ;  /* 0x000000ff6000720c */ /* 0x000fe20003f05270 */
[--C-:B------:R-:W-:Y:S01]  /*7b50*/  HADD2.F32 R44, -RZ, R50.reuse.H1_H1 ;  /* 0x30000032ff2c7230 */ /* 0x100fe20000004100 */
[----:B------:R-:W-:Y:S01]  /*7b60*/  MOV R61, UR46 ;  /* 0x0000002e003d7c02 */ /* 0x000fe20008000f00 */
[----:B------:R-:W-:Y:S01]  /*7b70*/  HADD2.F32 R45, -RZ, R59.H0_H0 ;  /* 0x2000003bff2d7230 */ /* 0x000fe20000004100 */
[----:B------:R-:W-:Y:S01]  /*7b80*/  BSSY.RECONVERGENT B0, `(.L_x_129) ;  /* 0x000008d000007945 */ /* 0x000fe20003800200 */
[----:B------:R-:W-:Y:S02]  /*7b90*/  LEA R62, R47, UR43, 0x3 ;  /* 0x0000002b2f3e7c11 */ /* 0x000fe4000f8e18ff */
[----:B----4-:R-:W3:Y:S04]  /*7ba0*/  LDTM.x32 R4, tmem[UR4+0x20] ;  /* 0x00002004000479ee */ /* 0x010ee800082c0000 */
[----:B------:R-:W-:Y:S04]  /*7bb0*/  @P6 LEA R61, R61, UR43, 0x3 ;  /* 0x0000002b3d3d6c11 */ /* 0x000fe8000f8e18ff */
[----:B------:R-:W-:Y:S02]  /*7bc0*/  @P6 IADD3 R104, PT, PT, R61, 0xa0, RZ ;  /* 0x000000a03d686810 */ /* 0x000fe40007ffe0ff */
[----:B------:R-:W-:Y:S01]  /*7bd0*/  @P6 SHF.L.U32 R61, R91, 0x1f, RZ ;  /* 0x0000001f5b3d6819 */ /* 0x000fe200000006ff */
[C---:B---3--:R-:W-:Y:S01]  /*7be0*/  FMUL R0, R38.reuse, R4 ;  /* 0x0000000426007220 */ /* 0x048fe20000400000 */
[C---:B------:R-:W-:Y:S01]  /*7bf0*/  FMUL R2, R38.reuse, R5 ;  /* 0x0000000526027220 */ /* 0x040fe20000400000 */
[C---:B------:R-:W-:Y:S01]  /*7c00*/  FMUL R3, R38.reuse, R6 ;  /* 0x0000000626037220 */ /* 0x040fe20000400000 */
[C---:B------:R-:W-:Y:S01]  /*7c10*/  FMUL R7, R38.reuse, R7 ;  /* 0x0000000726077220 */ /* 0x040fe20000400000 */
[C---:B------:R-:W-:Y:S01]  /*7c20*/  FFMA R0, R41.reuse, R40, R0 ;  /* 0x0000002829007223 */ /* 0x040fe20000000000 */
[----:B------:R-:W-:Y:S02]  /*7c30*/  HADD2.F32 R40, -RZ, R49.H0_H0 ;  /* 0x20000031ff287230 */ /* 0x000fe40000004100 */
[C---:B------:R-:W-:Y:S01]  /*7c40*/  FFMA R2, R41.reuse, R43, R2 ;  /* 0x0000002b29027223 */ /* 0x040fe20000000002 */
[C---:B------:R-:W-:Y:S01]  /*7c50*/  FMUL R4, R38.reuse, R8 ;  /* 0x0000000826047220 */ /* 0x040fe20000400000 */
[--C-:B------:R-:W-:Y:S02]  /*7c60*/  HADD2.F32 R43, -RZ, R51.reuse.H0_H0 ;  /* 0x20000033ff2b7230 */ /* 0x100fe40000004100 */
[----:B------:R-:W-:Y:S01]  /*7c70*/  FMUL R5, R38, R9 ;  /* 0x0000000926057220 */ /* 0x000fe20000400000 */
[C---:B------:R-:W-:Y:S01]  /*7c80*/  FFMA R3, R41.reuse, R40, R3 ;  /* 0x0000002829037223 */ /* 0x040fe20000000003 */
[----:B------:R-:W-:Y:S01]  /*7c90*/  HADD2.F32 R40, -RZ, R50.H0_H0 ;  /* 0x20000032ff287230 */ /* 0x000fe20000004100 */
[----:B------:R-:W-:Y:S01]  /*7ca0*/  F2FP.F16.F32.PACK_AB R52, R2, R0 ;  /* 0x000000000234723e */ /* 0x000fe200000000ff */
[C---:B------:R-:W-:Y:S01]  /*7cb0*/  FFMA R7, R41.reuse, R42, R7 ;  /* 0x0000002a29077223 */ /* 0x040fe20000000007 */
[----:B------:R-:W-:Y:S02]  /*7cc0*/  HADD2.F32 R42, -RZ, R51.H1_H1 ;  /* 0x30000033ff2a7230 */ /* 0x000fe40000004100 */
[C---:B------:R-:W-:Y:S01]  /*7cd0*/  FMUL R6, R38.reuse, R10 ;  /* 0x0000000a26067220 */ /* 0x040fe20000400000 */
[C---:B------:R-:W-:Y:S01]  /*7ce0*/  FFMA R4, R41.reuse, R40, R4 ;  /* 0x0000002829047223 */ /* 0x040fe20000000004 */
[----:B------:R-:W-:Y:S01]  /*7cf0*/  FFMA R5, R41, R44, R5 ;  /* 0x0000002c29057223 */ /* 0x000fe20000000005 */
[----:B------:R-:W-:Y:S01]  /*7d00*/  F2FP.F16.F32.PACK_AB R53, R7, R3 ;  /* 0x000000030735723e */ /* 0x000fe200000000ff */
[----:B------:R-:W-:Y:S01]  /*7d10*/  FFMA R6, R41, R43, R6 ;  /* 0x0000002b29067223 */ /* 0x000fe20000000006 */
[C---:B------:R-:W-:Y:S01]  /*7d20*/  FMUL R11, R38.reuse, R11 ;  /* 0x0000000b260b7220 */ /* 0x040fe20000400000 */
[--C-:B------:R-:W-:Y:S01]  /*7d30*/  HADD2.F32 R40, -RZ, R56.reuse.H0_H0 ;  /* 0x20000038ff287230 */ /* 0x100fe20000004100 */
[----:B------:R-:W-:Y:S01]  /*7d40*/  F2FP.F16.F32.PACK_AB R54, R5, R4 ;  /* 0x000000040536723e */ /* 0x000fe200000000ff */
[C---:B------:R-:W-:Y:S01]  /*7d50*/  FMUL R8, R38.reuse, R12 ;  /* 0x0000000c26087220 */ /* 0x040fe20000400000 */
[C---:B------:R-:W-:Y:S01]  /*7d60*/  FFMA R11, R41.reuse, R42, R11 ;  /* 0x0000002a290b7223 */ /* 0x040fe2000000000b */
[----:B------:R-:W-:Y:S02]  /*7d70*/  HADD2.F32 R42, -RZ, R56.H1_H1 ;  /* 0x30000038ff2a7230 */ /* 0x000fe40000004100 */
[C---:B------:R-:W-:Y:S01]  /*7d80*/  FMUL R9, R38.reuse, R13 ;  /* 0x0000000d26097220 */ /* 0x040fe20000400000 */
[--C-:B------:R-:W-:Y:S02]  /*7d90*/  HADD2.F32 R43, -RZ, R57.reuse.H0_H0 ;  /* 0x20000039ff2b7230 */ /* 0x100fe40000004100 */
[----:B------:R-:W-:Y:S01]  /*7da0*/  FFMA R8, R41, R40, R8 ;  /* 0x0000002829087223 */ /* 0x000fe20000000008 */
[----:B------:R-:W-:Y:S01]  /*7db0*/  F2FP.F16.F32.PACK_AB R55, R11, R6 ;  /* 0x000000060b37723e */ /* 0x000fe200000000ff */
[----:B------:R-:W-:Y:S01]  /*7dc0*/  FFMA R9, R41, R42, R9 ;  /* 0x0000002a29097223 */ /* 0x000fe20000000009 */
[C---:B------:R-:W-:Y:S01]  /*7dd0*/  FMUL R10, R38.reuse, R14 ;  /* 0x0000000e260a7220 */ /* 0x040fe20000400000 */
[----:B------:R-:W-:Y:S02]  /*7de0*/  HADD2.F32 R40, -RZ, R57.H1_H1 ;  /* 0x30000039ff287230 */ /* 0x000fe40000004100 */
[C---:B------:R-:W-:Y:S01]  /*7df0*/  FMUL R15, R38.reuse, R15 ;  /* 0x0000000f260f7220 */ /* 0x040fe20000400000 */
[----:B------:R3:W-:Y:S01]  /*7e00*/  STS.128 [R94+0x2000], R52 ;  /* 0x002000345e007388 */ /* 0x0007e20000000c00 */
[----:B------:R-:W-:Y:S01]  /*7e10*/  F2FP.F16.F32.PACK_AB R68, R9, R8 ;  /* 0x000000080944723e */ /* 0x000fe200000000ff */
[C---:B------:R-:W-:Y:S01]  /*7e20*/  FFMA R10, R41.reuse, R43, R10 ;  /* 0x0000002b290a7223 */ /* 0x040fe2000000000a */
[--C-:B------:R-:W-:Y:S02]  /*7e30*/  HADD2.F32 R43, -RZ, R58.reuse.H0_H0 ;  /* 0x2000003aff2b7230 */ /* 0x100fe40000004100 */
[----:B------:R-:W-:Y:S01]  /*7e40*/  FFMA R15, R41, R40, R15 ;  /* 0x00000028290f7223 */ /* 0x000fe2000000000f */
[C---:B------:R-:W-:Y:S01]  /*7e50*/  FMUL R12, R38.reuse, R16 ;  /* 0x00000010260c7220 */ /* 0x040fe20000400000 */
[----:B------:R-:W-:Y:S02]  /*7e60*/  HADD2.F32 R42, -RZ, R58.H1_H1 ;  /* 0x3000003aff2a7230 */ /* 0x000fe40000004100 */
[C---:B------:R-:W-:Y:S01]  /*7e70*/  FMUL R13, R38.reuse, R17 ;  /* 0x00000011260d7220 */ /* 0x040fe20000400000 */
[C---:B------:R-:W-:Y:S01]  /*7e80*/  FMUL R14, R38.reuse, R18 ;  /* 0x00000012260e7220 */ /* 0x040fe20000400000 */
[----:B------:R-:W-:Y:S01]  /*7e90*/  F2FP.F16.F32.PACK_AB R69, R15, R10 ;  /* 0x0000000a0f45723e */ /* 0x000fe200000000ff */
[C---:B------:R-:W-:Y:S01]  /*7ea0*/  FFMA R12, R41.reuse, R43, R12 ;  /* 0x0000002b290c7223 */ /* 0x040fe2000000000c */
[----:B------:R-:W-:Y:S02]  /*7eb0*/  HADD2.F32 R40, -RZ, R59.H1_H1 ;  /* 0x3000003bff287230 */ /* 0x000fe40000004100 */
[C---:B------:R-:W-:Y:S01]  /*7ec0*/  FFMA R13, R41.reuse, R42, R13 ;  /* 0x0000002a290d7223 */ /* 0x040fe2000000000d */
[C---:B------:R-:W-:Y:S01]  /*7ed0*/  FMUL R19, R38.reuse, R19 ;  /* 0x0000001326137220 */ /* 0x040fe20000400000 */
[--C-:B------:R-:W-:Y:S02]  /*7ee0*/  HADD2.F32 R43, -RZ, R64.reuse.H0_H0 ;  /* 0x20000040ff2b7230 */ /* 0x100fe40000004100 */
[C---:B------:R-:W-:Y:S01]  /*7ef0*/  FMUL R16, R38.reuse, R20 ;  /* 0x0000001426107220 */ /* 0x040fe20000400000 */
[----:B------:R-:W-:Y:S02]  /*7f00*/  HADD2.F32 R42, -RZ, R64.H1_H1 ;  /* 0x30000040ff2a7230 */ /* 0x000fe40000004100 */
[C---:B------:R-:W-:Y:S01]  /*7f10*/  FMUL R17, R38.reuse, R21 ;  /* 0x0000001526117220 */ /* 0x040fe20000400000 */
[C---:B------:R-:W-:Y:S01]  /*7f20*/  FFMA R14, R41.reuse, R45, R14 ;  /* 0x0000002d290e7223 */ /* 0x040fe2000000000e */
[C---:B------:R-:W-:Y:S01]  /*7f30*/  FFMA R19, R41.reuse, R40, R19 ;  /* 0x0000002829137223 */ /* 0x040fe20000000013 */
[--C-:B------:R-:W-:Y:S02]  /*7f40*/  HADD2.F32 R45, -RZ, R65.reuse.H0_H0 ;  /* 0x20000041ff2d7230 */ /* 0x100fe40000004100 */
[C---:B------:R-:W-:Y:S01]  /*7f50*/  FFMA R16, R41.reuse, R43, R16 ;  /* 0x0000002b29107223 */ /* 0x040fe20000000010 */
[C---:B------:R-:W-:Y:S01]  /*7f60*/  FMUL R18, R38.reuse, R22 ;  /* 0x0000001626127220 */ /* 0x040fe20000400000 */
[----:B------:R-:W-:Y:S02]  /*7f70*/  HADD2.F32 R40, -RZ, R65.H1_H1 ;  /* 0x30000041ff287230 */ /* 0x000fe40000004100 */
[C---:B------:R-:W-:Y:S01]  /*7f80*/  FFMA R17, R41.reuse, R42, R17 ;  /* 0x0000002a29117223 */ /* 0x040fe20000000011 */
[C---:B------:R-:W-:Y:S01]  /*7f90*/  FMUL R23, R38.reuse, R23 ;  /* 0x0000001726177220 */ /* 0x040fe20000400000 */
[--C-:B------:R-:W-:Y:S02]  /*7fa0*/  HADD2.F32 R42, -RZ, R66.reuse.H0_H0 ;  /* 0x20000042ff2a7230 */ /* 0x100fe40000004100 */
[C---:B------:R-:W-:Y:S01]  /*7fb0*/  FMUL R20, R38.reuse, R24 ;  /* 0x0000001826147220 */ /* 0x040fe20000400000 */
[C---:B------:R-:W-:Y:S01]  /*7fc0*/  FFMA R18, R41.reuse, R45, R18 ;  /* 0x0000002d29127223 */ /* 0x040fe20000000012 */
        /* <DEDUP_REMOVED lines=11> */
[----:B------:R-:W-:Y:S01]  /*8080*/  FFMA R27, R41, R42, R27 ;  /* 0x0000002a291b7223 */ /* 0x000fe2000000001b */
        /* <DEDUP_REMOVED lines=17> */
[--C-:B------:R-:W-:Y:S02]  /*81a0*/  HADD2.F32 R45, -RZ, R75.reuse.H0_H0 ;  /* 0x2000004bff2d7230 */ /* 0x100fe40000004100 */
[C---:B------:R-:W-:Y:S01]  /*81b0*/  FMUL R30, R38.reuse, R34 ;  /* 0x00000022261e7220 */ /* 0x040fe20000400000 */
[----:B------:R-:W-:Y:S02]  /*81c0*/  HADD2.F32 R44, -RZ, R75.H1_H1 ;  /* 0x3000004bff2c7230 */ /* 0x000fe40000004100 */
[----:B------:R-:W-:Y:S01]  /*81d0*/  FFMA R31, R41, R40, R31 ;  /* 0x00000028291f7223 */ /* 0x000fe2000000001f */
[----:B------:R-:W-:Y:S01]  /*81e0*/  FMUL R35, R38, R35 ;  /* 0x0000002326237220 */ /* 0x000fe20000400000 */
[----:B---3--:R-:W-:Y:S01]  /*81f0*/  F2FP.F16.F32.PACK_AB R52, R17, R16 ;  /* 0x000000101134723e */ /* 0x008fe200000000ff */
        /* <DEDUP_REMOVED lines=11> */
[----:B------:R-:W-:Y:S02]  /*82b0*/  F2FP.F16.F32.PACK_AB R103, R35, R30 ;  /* 0x0000001e2367723e */ /* 0x000fe400000000ff */
[----:B-1----:R-:W-:Y:S03]  /*82c0*/  @P6 PRMT R104, R99, 0x654, R104 ;  /* 0x0000065463686816 */ /* 0x002fe60000000068 */
[----:B------:R4:W-:Y:S01]  /*82d0*/  STS.128 [R88+0x2030], R100 ;  /* 0x0020306458007388 */ /* 0x0009e20000000c00 */
[----:B------:R-:W-:Y:S01]  /*82e0*/  @!PT LDS RZ, [RZ] ;  /* 0x00000000fffff984 */ /* 0x000fe20000000800 */
[----:B------:R-:W-:Y:S01]  /*82f0*/  @!PT LDS RZ, [RZ] ;  /* 0x00000000fffff984 */ /* 0x000fe20000000800 */
[----:B------:R-:W-:Y:S01]  /*8300*/  @!PT LDS RZ, [RZ] ;  /* 0x00000000fffff984 */ /* 0x000fe20000000800 */
[----:B------:R-:W-:Y:S01]  /*8310*/  @!PT LDS RZ, [RZ] ;  /* 0x00000000fffff984 */ /* 0x000fe20000000800 */
[----:B------:R1:W-:Y:S07]  /*8320*/  MEMBAR.ALL.CTA ;  /* 0x0000000000007992 */ /* 0x0003ee0000008000 */
[----:B-1----:R-:W1:Y:S02]  /*8330*/  FENCE.VIEW.ASYNC.S ;  /* 0x00000000000073c6 */ /* 0x002e640000000000 */
[----:B-1----:R-:W-:Y:S06]  /*8340*/  BAR.SYNC.DEFER_BLOCKING 0x1, 0x80 ;  /* 0x0042000000007b1d */ /* 0x002fec0000010000 */
[----:B------:R-:W-:Y:S05]  /*8350*/  @P0 BRA `(.L_x_130) ;  /* 0x00000000003c0947 */ /* 0x000fea0003800000 */
[----:B------:R-:W1:Y:S01]  /*8360*/  LDCU.64 UR6, c[0x0][0x348] ;  /* 0x00006900ff0677ac */ /* 0x000e620008000a00 */
[----:B------:R-:W-:Y:S02]  /*8370*/  UIADD3 UR13, UPT, UPT, UR49, 0x20, URZ ;  /* 0x00000020310d7890 */ /* 0x000fe4000fffe0ff */
[----:B------:R-:W-:Y:S01]  /*8380*/  UIADD3 UR12, UPT, UPT, UR43, 0x2200, URZ ;  /* 0x000022002b0c7890 */ /* 0x000fe2000fffe0ff */
[----:B------:R-:W-:Y:S01]  /*8390*/  UMOV UR14, UR50 ;  /* 0x00000032000e7c82 */ /* 0x000fe20008000000 */
[----:B------:R-:W-:Y:S01]  /*83a0*/  UMOV UR15, UR36 ;  /* 0x00000024000f7c82 */ /* 0x000fe20008000000 */
[----:B------:R-:W-:Y:S02]  /*83b0*/  UIADD3 UR9, UPT, UPT, UR49, 0xa0, URZ ;  /* 0x000000a031097890 */ /* 0x000fe4000fffe0ff */
[----:B------:R-:W-:Y:S01]  /*83c0*/  UIADD3 UR8, UPT, UPT, UR43, 0x3200, URZ ;  /* 0x000032002b087890 */ /* 0x000fe2000fffe0ff */
[----:B------:R-:W-:Y:S01]  /*83d0*/  UMOV UR10, UR50 ;  /* 0x00000032000a7c82 */ /* 0x000fe20008000000 */
[----:B------:R-:W-:Y:S01]  /*83e0*/  UMOV UR11, UR36 ;  /* 0x00000024000b7c82 */ /* 0x000fe20008000000 */
[----:B-1----:R-:W-:Y:S04]  /*83f0*/  UIADD3 UR4, UP0, UPT, UR6, 0x680, URZ ;  /* 0x0000068006047890 */ /* 0x002fe8000ff1e0ff */
[----:B------:R-:W-:Y:S09]  /*8400*/  UIADD3.X UR5, UPT, UPT, URZ, UR7, URZ, UP0, !UPT ;  /* 0x00000007ff057290 */ /* 0x000ff200087fe4ff */
[----:B------:R1:W-:Y:S01]  /*8410*/  UTMASTG.3D [UR12], [UR4] ;  /* 0x0000000c040073b5 */ /* 0x0003e20008010000 */
[----:B------:R1:W-:Y:S01]  /*8420*/  UTMASTG.3D [UR8], [UR4] ;  /* 0x00000008040073b5 */ /* 0x0003e20008010000 */
[----:B------:R0:W-:Y:S01]  /*8430*/  UTMACMDFLUSH ;  /* 0x00000000000079b7 */ /* 0x0001e20000000000 */
[----:B-1----:R-:W-:Y:S04]  /*8440*/  DEPBAR.LE SB0, 0x1 ;  /* 0x000080400000791a */ /* 0x002fe80000000000 */
.L_x_130:
[----:B------:R-:W-:Y:S05]  /*8450*/  BSYNC.RECONVERGENT B0 ;  /* 0x0000000000007941 */ /* 0x000fea0003800200 */
.L_x_129:
[----:B------:R-:W-:Y:S01]  /*8460*/  BAR.SYNC.DEFER_BLOCKING 0x1, 0x80 ;  /* 0x0042000000007b1d */ /* 0x000fe20000010000 */
[----:B------:R-:W-:Y:S04]  /*8470*/  UIADD3 UR4, UPT, UPT, UR46, 0x1, URZ ;  /* 0x000000012e047890 */ /* 0x000fe8000fffe0ff */
[----:B------:R-:W-:Y:S04]  /*8480*/  UISETP.NE.AND UP0, UPT, UR4, 0x4, UPT ;  /* 0x000000040400788c */ /* 0x000fe8000bf05270 */
[----:B------:R-:W-:Y:S01]  /*8490*/  USEL UR44, UR4, URZ, UP0 ;  /* 0x000000ff042c7287 */ /* 0x000fe20008000000 */
[----:B------:R1:W-:Y:S01]  /*84a0*/  @P6 SYNCS.ARRIVE.TRANS64.RED.A1T0 RZ, [R104+URZ], RZ ;  /* 0x000000ff68ff69a7 */ /* 0x0003e200081004ff */
[----:B------:R-:W-:Y:S01]  /*84b0*/  BSSY B1, `(.L_x_131) ;  /* 0x0000017000017945 */ /* 0x000fe20003800000 */
[----:B------:R-:W3:Y:S02]  /*84c0*/  @P6 SYNCS.PHASECHK.TRANS64.TRYWAIT P0, [R62+URZ+0x80], R61 ;  /* 0x0000803d3e0065a7 */ /* 0x000ee400080011ff */
[----:B---3--:R-:W-:Y:S01]  /*84d0*/  @P6 SEL R46, RZ, 0x1, !P0 ;  /* 0x00000001ff2e6807 */ /* 0x008fe20004000000 */
[----:B-1----:R-:W-:Y:S06]  /*84e0*/  @!P6 BRA `(.L_x_132) ;  /* 0x00000000004ce947 */ /* 0x002fec0003800000 */
        /* <DEDUP_REMOVED lines=9> */
[----:B------:R-:W-:Y:S04]  /*8580*/  SHF.L.U32 R5, R91, 0x1f, RZ ;  /* 0x0000001f5b057819 */ /* 0x000fe800000006ff */
[----:B------:R-:W1:Y:S02]  /*8590*/  SYNCS.PHASECHK.TRANS64.TRYWAIT P0, [R62+URZ+0x80], R5 ;  /* 0x000080053e0075a7 */ /* 0x000e6400080011ff */
[----:B-1----:R-:W-:Y:S05]  /*85a0*/  @!P0 BRA `(.L_x_135) ;  /* 0x00000028004c8947 */ /* 0x002fea0003800000 */
.L_x_134:
[----:B------:R-:W-:Y:S05]  /*85b0*/  BSYNC B0 ;  /* 0x0000000000007941 */ /* 0x000fea0003800000 */
.L_x_133:
[----:B------:R-:W-:Y:S02]  /*85c0*/  ISETP.NE.AND P0, PT, R60, RZ, PT ;  /* 0x000000ff3c00720c */ /* 0x000fe40003f05270 */
[----:B------:R-:W-:Y:S11]  /*85d0*/  IADD3 R47, PT, PT, R47, 0x1, RZ ;  /* 0x000000012f2f7810 */ /* 0x000ff60007ffe0ff */
[----:B------:R3:W1:Y:S04]  /*85e0*/  @P0 LDS.128 R48, [R4] ;  /* 0x0000000004300984 */ /* 0x0006680000000c00 */
[----:B------:R3:W1:Y:S04]  /*85f0*/  @P0 LDS.128 R56, [R3+0x10] ;  /* 0x0000100003380984 */ /* 0x0006680000000c00 */
[----:B------:R3:W1:Y:S04]  /*8600*/  @P0 LDS.128 R64, [R2+0x20] ;  /* 0x0000200002400984 */ /* 0x0006680000000c00 */
[----:B------:R3:W1:Y:S02]  /*8610*/  @P0 LDS.128 R72, [R0+0x30] ;  /* 0x0000300000480984 */ /* 0x0006640000000c00 */
.L_x_132:
[----:B------:R-:W-:Y:S05]  /*8620*/  BSYNC B1 ;  /* 0x0000000000017941 */ /* 0x000fea0003800000 */
.L_x_131:
[----:B---3--:R-:W-:Y:S05]  /*8630*/  VIADD R0, R39, 0x40 ;  /* 0x0000004027007836 */ /* 0x008fea0000000000 */
[----:B------:R-:W-:Y:S04]  /*8640*/  SHF.R.U32.HI R0, RZ, 0x15, R0 ;  /* 0x00000015ff007819 */ /* 0x000fe80000011600 */
[----:B------:R-:W-:Y:S11]  /*8650*/  LOP3.LUT P0, RZ, R0, 0x3, R81, 0x48, !PT ;  /* 0x0000000300ff7812 */ /* 0x000ff60007804851 */
[----:B------:R-:W-:Y:S02]  /*8660*/  @!UPT UIADD3 URZ, UPT, UPT, URZ, URZ, URZ ;  /* 0x000000fffffff290 */ /* 0x000fe4000fffe0ff */
[----:B------:R-:W-:Y:S05]  /*8670*/  @!P0 BRA `(.L_x_136) ;  /* 0x0000000000408947 */ /* 0x000fea0003800000 */
[----:B------:R-:W1:Y:S01]  /*8680*/  LDCU.64 UR8, c[0x4][0x70] ;  /* 0x01000e00ff0877ac */ /* 0x000e620008000a00 */
[----:B------:R-:W-:Y:S01]  /*8690*/  MOV R3, 0x0 ;  /* 0x0000000000037802 */ /* 0x000fe20000000f00 */
[----:B------:R-:W-:Y:S02]  /*86a0*/  HFMA2 R12, -RZ, RZ, 0, 5.9604644775390625e-08 ;  /* 0x00000001ff0c7431 */ /* 0x000fe400000001ff */
[----:B------:R-:W-:Y:S02]  /*86b0*/  IMAD.MOV.U32 R8, RZ, RZ, 0x192 ;  /* 0x00000192ff087424 */ /* 0x000fe400078e00ff */
[----:B------:R-:W-:Y:S01]  /*86c0*/  IMAD.MOV.U32 R13, RZ, RZ, RZ ;  /* 0x000000ffff0d7224 */ /* 0x000fe200078e00ff */
[----:B------:R-:W3:Y:S01]  /*86d0*/  LDCU.64 UR6, c[0x4][0x78] ;  /* 0x01000f00ff0677ac */ /* 0x000ee20008000a00 */
[----:B------:R-:W2:Y:S01]  /*86e0*/  LDC.64 R2, c[0x4][R3] ;  /* 0x0100000003027b82 */ /* 0x000ea20000000a00 */
[----:B------:R-:W5:Y:S01]  /*86f0*/  LDCU.64 UR4, c[0x4][0x10] ;  /* 0x01000200ff0477ac */ /* 0x000f620008000a00 */
[----:B-1----:R-:W-:Y:S01]  /*8700*/  MOV R5, UR9 ;  /* 0x0000000900057c02 */ /* 0x002fe20008000f00 */
[----:B------:R-:W-:Y:S01]  /*8710*/  IMAD.U32 R4, RZ, RZ, UR8 ;  /* 0x00000008ff047e24 */ /* 0x000fe2000f8e00ff */
[----:B---3--:R-:W-:Y:S01]  /*8720*/  MOV R7, UR7 ;  /* 0x0000000700077c02 */ /* 0x008fe20008000f00 */
[----:B------:R-:W-:Y:S01]  /*8730*/  IMAD.U32 R6, RZ, RZ, UR6 ;  /* 0x00000006ff067e24 */ /* 0x000fe2000f8e00ff */
[----:B-----5:R-:W-:Y:S01]  /*8740*/  MOV R11, UR5 ;  /* 0x00000005000b7c02 */ /* 0x020fe20008000f00 */
[----:B------:R-:W-:Y:S02]  /*8750*/  IMAD.U32 R10, RZ, RZ, UR4 ;  /* 0x00000004ff0a7e24 */ /* 0x000fe4000f8e00ff */
[----:B------:R-:W-:Y:S07]  /*8760*/  LEPC R20, `(.L_x_136) ;  /* 0x000000001014794e */ /* 0x000fee0000000000 */
[----:B--2-4-:R-:W-:Y:S05]  /*8770*/  CALL.ABS.NOINC R2 ;  /* 0x0000000002007343 */ /* 0x014fea0003c00000 */
.L_x_136:
[----:B------:R-:W-:Y:S05]  /*8780*/  WARPSYNC.ALL ;  /* 0x0000000000007948 */ /* 0x000fea0003800000 */
[----:B------:R-:W-:Y:S01]  /*8790*/  R2UR UR4, R39 ;  /* 0x00000000270472ca */ /* 0x000fe200000e0000 */
[--C-:B-1----:R-:W-:Y:S01]  /*87a0*/  HADD2.F32 R40, -RZ, R48.reuse.H0_H0 ;  /* 0x20000030ff287230 */ /* 0x102fe20000004100 */
[----:B------:R-:W-:Y:S01]  /*87b0*/  ISETP.NE.AND P6, PT, R97, RZ, PT ;  /* 0x000000ff6100720c */ /* 0x000fe20003fc5270 */
[----:B------:R-:W-:Y:S01]  /*87c0*/  HADD2.F32 R43, -RZ, R48.H1_H1 ;  /* 0x30000030ff2b7230 */ /* 0x000fe20000004100 */
[----:B------:R-:W-:Y:S01]  /*87d0*/  ISETP.NE.AND P0, PT, R96, RZ, PT ;  /* 0x000000ff6000720c */ /* 0x000fe20003f05270 */
[----:B------:R-:W-:Y:S01]  /*87e0*/  HADD2.F32 R42, -RZ, R49.H0_H0 ;  /* 0x20000031ff2a7230 */ /* 0x000fe20000004100 */
[----:B------:R-:W-:Y:S01]  /*87f0*/  MOV R61, UR44 ;  /* 0x0000002c003d7c02 */ /* 0x000fe20008000f00 */
[--C-:B------:R-:W-:Y:S01]  /*8800*/  HADD2.F32 R45, -RZ, R51.reuse.H0_H0 ;  /* 0x20000033ff2d7230 */ /* 0x100fe20000004100 */
[----:B------:R-:W-:Y:S01]  /*8810*/  BSSY.RECONVERGENT B0, `(.L_x_137) ;  /* 0x000008e000007945 */ /* 0x000fe20003800200 */
[----:B------:R-:W-:Y:S04]  /*8820*/  HADD2.F32 R44, -RZ, R51.H1_H1 ;  /* 0x30000033ff2c7230 */ /* 0x000fe80000004100 */
[----:B------:R-:W1:Y:S02]  /*8830*/  LDTM.x32 R4, tmem[UR4+0x40] ;  /* 0x00004004000479ee */ /* 0x000e6400082c0000 */
[----:B------:R-:W-:Y:S02]  /*8840*/  @P6 LEA R61, R61, UR43, 0x3 ;  /* 0x0000002b3d3d6c11 */ /* 0x000fe4000f8e18ff */
[----:B------:R-:W-:Y:S02]  /*8850*/  @P6 SHF.L.U32 R104, R91, 0x1f, RZ ;  /* 0x0000001f5b686819 */ /* 0x000fe400000006ff */
[----:B------:R-:W-:Y:S02]  /*8860*/  @P6 IADD3 R62, PT, PT, R61, 0xa0, RZ ;  /* 0x000000a03d3e6810 */ /* 0x000fe40007ffe0ff */
[----:B------:R-:W-:Y:S02]  /*8870*/  LEA R61, R47, UR43, 0x3 ;  /* 0x0000002b2f3d7c11 */ /* 0x000fe4000f8e18ff */
[----:B------:R-:W-:Y:S01]  /*8880*/  @P6 PRMT R62, R99, 0x654, R62 ;  /* 0x00000654633e6816 */ /* 0x000fe2000000003e */
[C---:B-1----:R-:W-:Y:S01]  /*8890*/  FMUL R0, R38.reuse, R4 ;  /* 0x0000000426007220 */ /* 0x042fe20000400000 */
[C---:B------:R-:W-:Y:S01]  /*88a0*/  FMUL R2, R38.reuse, R5 ;  /* 0x0000000526027220 */ /* 0x040fe20000400000 */
[C---:B------:R-:W-:Y:S01]  /*88b0*/  FMUL R3, R38.reuse, R6 ;  /* 0x0000000626037220 */ /* 0x040fe20000400000 */
        /* <DEDUP_REMOVED lines=8> */
[----:B----4-:R-:W-:Y:S01]  /*8940*/  F2FP.F16.F32.PACK_AB R68, R2, R0 ;  /* 0x000000000244723e */ /* 0x010fe200000000ff */
[C---:B------:R-:W-:Y:S01]  /*8950*/  FFMA R7, R41.reuse, R40, R7 ;  /* 0x0000002829077223 */ /* 0x040fe20000000007 */
[----:B------:R-:W-:Y:S01]  /*8960*/  FFMA R4, R41, R43, R4 ;  /* 0x0000002b29047223 */ /* 0x000fe20000000004 */
[C---:B------:R-:W-:Y:S01]  /*8970*/  FMUL R5, R38.reuse, R9 ;  /* 0x0000000926057220 */ /* 0x040fe20000400000 */
[C---:B------:R-:W-:Y:S01]  /*8980*/  FMUL R6, R38.reuse, R10 ;  /* 0x0000000a26067220 */ /* 0x040fe20000400000 */
[C---:B------:R-:W-:Y:S01]  /*8990*/  FMUL R11, R38.reuse, R11 ;  /* 0x0000000b260b7220 */ /* 0x040fe20000400000 */
[--C-:B------:R-:W-:Y:S01]  /*89a0*/  HADD2.F32 R40, -RZ, R56.reuse.H0_H0 ;  /* 0x20000038ff287230 */ /* 0x100fe20000004100 */
[----:B------:R-:W-:Y:S01]  /*89b0*/  F2FP.F16.F32.PACK_AB R69, R7, R3 ;  /* 0x000000030745723e */ /* 0x000fe200000000ff */
[C---:B------:R-:W-:Y:S01]  /*89c0*/  FFMA R5, R41.reuse, R42, R5 ;  /* 0x0000002a29057223 */ /* 0x040fe20000000005 */
[C---:B------:R-:W-:Y:S01]  /*89d0*/  FFMA R6, R41.reuse, R45, R6 ;  /* 0x0000002d29067223 */ /* 0x040fe20000000006 */
[----:B------:R-:W-:Y:S01]  /*89e0*/  FFMA R11, R41, R44, R11 ;  /* 0x0000002c290b7223 */ /* 0x000fe2000000000b */
[C---:B------:R-:W-:Y:S01]  /*89f0*/  FMUL R8, R38.reuse, R12 ;  /* 0x0000000c26087220 */ /* 0x040fe20000400000 */
[----:B------:R-:W-:Y:S01]  /*8a00*/  HADD2.F32 R42, -RZ, R56.H1_H1 ;  /* 0x30000038ff2a7230 */ /* 0x000fe20000004100 */
[----:B------:R-:W-:Y:S01]  /*8a10*/  F2FP.F16.F32.PACK_AB R70, R5, R4 ;  /* 0x000000040546723e */ /* 0x000fe200000000ff */
[C---:B------:R-:W-:Y:S01]  /*8a20*/  FMUL R9, R38.reuse, R13 ;  /* 0x0000000d26097220 */ /* 0x040fe20000400000 */
[----:B------:R-:W-:Y:S01]  /*8a30*/  F2FP.F16.F32.PACK_AB R71, R11, R6 ;  /* 0x000000060b47723e */ /* 0x000fe200000000ff */
[C---:B------:R-:W-:Y:S01]  /*8a40*/  FFMA R8, R41.reuse, R40, R8 ;  /* 0x0000002829087223 */ /* 0x040fe20000000008 */
[--C-:B------:R-:W-:Y:S02]  /*8a50*/  HADD2.F32 R43, -RZ, R57.reuse.H0_H0 ;  /* 0x20000039ff2b7230 */ /* 0x100fe40000004100 */
[----:B------:R-:W-:Y:S01]  /*8a60*/  FFMA R9, R41, R42, R9 ;  /* 0x0000002a29097223 */ /* 0x000fe20000000009 */
[C---:B------:R-:W-:Y:S01]  /*8a70*/  FMUL R10, R38.reuse, R14 ;  /* 0x0000000e260a7220 */ /* 0x040fe20000400000 */
[----:B------:R1:W-:Y:S01]  /*8a80*/  STS.128 [R94+0x4000], R68 ;  /* 0x004000445e007388 */ /* 0x0003e20000000c00 */
[----:B------:R-:W-:Y:S02]  /*8a90*/  HADD2.F32 R40, -RZ, R57.H1_H1 ;  /* 0x30000039ff287230 */ /* 0x000fe40000004100 */
[C---:B------:R-:W-:Y:S01]  /*8aa0*/  FMUL R15, R38.reuse, R15 ;  /* 0x0000000f260f7220 */ /* 0x040fe20000400000 */
[----:B------:R-:W-:Y:S01]  /*8ab0*/  F2FP.F16.F32.PACK_AB R52, R9, R8 ;  /* 0x000000080934723e */ /* 0x000fe200000000ff */
[C---:B------:R-:W-:Y:S01]  /*8ac0*/  FFMA R10, R41.reuse, R43, R10 ;  /* 0x0000002b290a7223 */ /* 0x040fe2000000000a */
[--C-:B------:R-:W-:Y:S02]  /*8ad0*/  HADD2.F32 R42, -RZ, R58.reuse.H0_H0 ;  /* 0x2000003aff2a7230 */ /* 0x100fe40000004100 */
        /* <DEDUP_REMOVED lines=60> */
[----:B-1----:R-:W-:Y:S01]  /*8ea0*/  F2FP.F16.F32.PACK_AB R68, R17, R16 ;  /* 0x000000101144723e */ /* 0x002fe200000000ff */
        /* <DEDUP_REMOVED lines=36> */
.L_x_138:
[----:B------:R-:W-:Y:S05]  /*90f0*/  BSYNC.RECONVERGENT B0 ;  /* 0x0000000000007941 */ /* 0x000fea0003800200 */
.L_x_137:
[----:B------:R-:W-:Y:S01]  /*9100*/  BAR.SYNC.DEFER_BLOCKING 0x1, 0x80 ;  /* 0x0042000000007b1d */ /* 0x000fe20000010000 */
[----:B------:R-:W-:Y:S04]  /*9110*/  UIADD3 UR4, UPT, UPT, UR44, 0x1, URZ ;  /* 0x000000012c047890 */ /* 0x000fe8000fffe0ff */
[----:B------:R-:W-:Y:S04]  /*9120*/  UISETP.NE.AND UP0, UPT, UR4, 0x4, UPT ;  /* 0x000000040400788c */ /* 0x000fe8000bf05270 */
[----:B------:R-:W-:Y:S01]  /*9130*/  USEL UR46, UR4, URZ, UP0 ;  /* 0x000000ff042e7287 */ /* 0x000fe20008000000 */
[----:B------:R1:W-:Y:S01]  /*9140*/  @P6 SYNCS.ARRIVE.TRANS64.RED.A1T0 RZ, [R62+URZ], RZ ;  /* 0x000000ff3eff69a7 */ /* 0x0003e200081004ff */
[----:B------:R-:W-:Y:S01]  /*9150*/  BSSY B1, `(.L_x_139) ;  /* 0x0000017000017945 */ /* 0x000fe20003800000 */
[----:B------:R-:W4:Y:S02]  /*9160*/  @P6 SYNCS.PHASECHK.TRANS64.TRYWAIT P0, [R61+URZ+0x80], R104 ;  /* 0x000080683d0065a7 */ /* 0x000f2400080011ff */
[----:B----4-:R-:W-:Y:S01]  /*9170*/  @P6 SEL R46, RZ, 0x1, !P0 ;  /* 0x00000001ff2e6807 */ /* 0x010fe20004000000 */
        /* <DEDUP_REMOVED lines=13> */
.L_x_142:
[----:B------:R-:W-:Y:S05]  /*9250*/  BSYNC B0 ;  /* 0x0000000000007941 */ /* 0x000fea0003800000 */
.L_x_141:
[----:B------:R-:W-:Y:S11]  /*9260*/  ISETP.NE.AND P0, PT, R60, RZ, PT ;  /* 0x000000ff3c00720c */ /* 0x000ff60003f05270 */
[----:B------:R-:W-:Y:S02]  /*9270*/  @!UPT UIADD3 URZ, UPT, UPT, URZ, URZ, URZ ;  /* 0x000000fffffff290 */ /* 0x000fe4000fffe0ff */
[----:B------:R4:W1:Y:S04]  /*9280*/  @P0 LDS.128 R48, [R3] ;  /* 0x0000000003300984 */ /* 0x0008680000000c00 */
[----:B------:R4:W1:Y:S04]  /*9290*/  @P0 LDS.128 R56, [R2+0x10] ;  /* 0x0000100002380984 */ /* 0x0008680000000c00 */
[----:B------:R4:W1:Y:S04]  /*92a0*/  @P0 LDS.128 R64, [R0+0x20] ;  /* 0x0000200000400984 */ /* 0x0008680000000c00 */
[----:B------:R4:W1:Y:S02]  /*92b0*/  @P0 LDS.128 R72, [R47+0x30] ;  /* 0x000030002f480984 */ /* 0x0008640000000c00 */
.L_x_140:
[----:B------:R-:W-:Y:S05]  /*92c0*/  BSYNC B1 ;  /* 0x0000000000017941 */ /* 0x000fea0003800000 */
.L_x_139:
[----:B----4-:R-:W-:Y:S05]  /*92d0*/  VIADD R0, R39, 0x60 ;  /* 0x0000006027007836 */ /* 0x010fea0000000000 */
[----:B------:R-:W-:Y:S04]  /*92e0*/  SHF.R.U32.HI R0, RZ, 0x15, R0 ;  /* 0x00000015ff007819 */ /* 0x000fe80000011600 */
[----:B------:R-:W-:Y:S11]  /*92f0*/  LOP3.LUT P0, RZ, R0, 0x3, R81, 0x48, !PT ;  /* 0x0000000300ff7812 */ /* 0x000ff60007804851 */
[----:B------:R-:W-:Y:S02]  /*9300*/  @!UPT UIADD3 URZ, UPT, UPT, URZ, URZ, URZ ;  /* 0x000000fffffff290 */ /* 0x000fe4000fffe0ff */
[----:B------:R-:W-:Y:S05]  /*9310*/  @!P0 BRA `(.L_x_144) ;  /* 0x0000000000408947 */ /* 0x000fea0003800000 */
[----:B------:R-:W4:Y:S01]  /*9320*/  LDCU.64 UR8, c[0x4][0x70] ;  /* 0x01000e00ff0877ac */ /* 0x000f220008000a00 */
[----:B------:R-:W-:Y:S01]  /*9330*/  MOV R3, 0x0 ;  /* 0x0000000000037802 */ /* 0x000fe20000000f00 */
[----:B------:R-:W-:Y:S02]  /*9340*/  HFMA2 R12, -RZ, RZ, 0, 5.9604644775390625e-08 ;  /* 0x00000001ff0c7431 */ /* 0x000fe400000001ff */
[----:B------:R-:W-:Y:S02]  /*9350*/  IMAD.MOV.U32 R8, RZ, RZ, 0x192 ;  /* 0x00000192ff087424 */ /* 0x000fe400078e00ff */
[----:B------:R-:W-:Y:S01]  /*9360*/  IMAD.MOV.U32 R13, RZ, RZ, RZ ;  /* 0x000000ffff0d7224 */ /* 0x000fe200078e00ff */
[----:B------:R-:W5:Y:S01]  /*9370*/  LDCU.64 UR6, c[0x4][0x78] ;  /* 0x01000f00ff0677ac */ /* 0x000f620008000a00 */
[----:B------:R-:W2:Y:S01]  /*9380*/  LDC.64 R2, c[0x4][R3] ;  /* 0x0100000003027b82 */ /* 0x000ea20000000a00 */
[----:B------:R-:W3:Y:S01]  /*9390*/  LDCU.64 UR4, c[0x4][0x10] ;  /* 0x01000200ff0477ac */ /* 0x000ee20008000a00 */
[----:B----4-:R-:W-:Y:S01]  /*93a0*/  MOV R5, UR9 ;  /* 0x0000000900057c02 */ /* 0x010fe20008000f00 */
[----:B-1----:R-:W-:Y:S01]  /*93b0*/  IMAD.U32 R4, RZ, RZ, UR8 ;  /* 0x00000008ff047e24 */ /* 0x002fe2000f8e00ff */
[----:B-----5:R-:W-:Y:S01]  /*93c0*/  MOV R7, UR7 ;  /* 0x0000000700077c02 */ /* 0x020fe20008000f00 */
[----:B------:R-:W-:Y:S01]  /*93d0*/  IMAD.U32 R6, RZ, RZ, UR6 ;  /* 0x00000006ff067e24 */ /* 0x000fe2000f8e00ff */
[----:B---3--:R-:W-:Y:S01]  /*93e0*/  MOV R11, UR5 ;  /* 0x00000005000b7c02 */ /* 0x008fe20008000f00 */
[----:B------:R-:W-:Y:S02]  /*93f0*/  IMAD.U32 R10, RZ, RZ, UR4 ;  /* 0x00000004ff0a7e24 */ /* 0x000fe4000f8e00ff */
[----:B------:R-:W-:Y:S07]  /*9400*/  LEPC R20, `(.L_x_144) ;  /* 0x000000001014794e */ /* 0x000fee0000000000 */
[----:B--2---:R-:W-:Y:S05]  /*9410*/  CALL.ABS.NOINC R2 ;  /* 0x0000000002007343 */ /* 0x004fea0003c00000 */
.L_x_144:
[----:B------:R-:W-:Y:S01]  /*9420*/  ISETP.NE.AND P0, PT, R96, RZ, PT ;  /* 0x000000ff6000720c */ /* 0x000fe20003f05270 */
[----:B------:R-:W-:Y:S05]  /*9430*/  WARPSYNC.ALL ;  /* 0x0000000000007948 */ /* 0x000fea0003800000 */
[----:B------:R-:W-:Y:S01]  /*9440*/  R2UR UR4, R39 ;  /* 0x00000000270472ca */ /* 0x000fe200000e0000 */
[--C-:B-1----:R-:W-:Y:S01]  /*9450*/  HADD2.F32 R40, -RZ, R48.reuse.H0_H0 ;  /* 0x20000030ff287230 */ /* 0x102fe20000004100 */
[----:B------:R-:W-:Y:S01]  /*9460*/  IADD3 R98, PT, PT, R98, 0x110, RZ ;  /* 0x0000011062627810 */ /* 0x000fe20007ffe0ff */
[----:B------:R-:W-:Y:S01]  /*9470*/  HADD2.F32 R42, -RZ, R48.H1_H1 ;  /* 0x30000030ff2a7230 */ /* 0x000fe20000004100 */
[----:B------:R-:W-:Y:S01]  /*9480*/  BSSY.RECONVERGENT B0, `(.L_x_145) ;  /* 0x000008e000007945 */ /* 0x000fe20003800200 */
[--C-:B------:R-:W-:Y:S01]  /*9490*/  HADD2.F32 R43, -RZ, R49.reuse.H0_H0 ;  /* 0x20000031ff2b7230 */ /* 0x100fe20000004100 */
[----:B------:R-:W-:Y:S01]  /*94a0*/  LOP3.LUT R98, R98, 0xfefffff8, RZ, 0xc0, !PT ;  /* 0xfefffff862627812 */ /* 0x000fe200078ec0ff */
[----:B------:R-:W-:Y:S02]  /*94b0*/  HADD2.F32 R44, -RZ, R49.H1_H1 ;  /* 0x30000031ff2c7230 */ /* 0x000fe40000004100 */
[--C-:B------:R-:W-:Y:S02]  /*94c0*/  HADD2.F32 R45, -RZ, R50.reuse.H0_H0 ;  /* 0x20000032ff2d7230 */ /* 0x100fe40000004100 */
[----:B------:R-:W-:Y:S02]  /*94d0*/  HADD2.F32 R46, -RZ, R50.H1_H1 ;  /* 0x30000032ff2e7230 */ /* 0x000fe40000004100 */
[----:B------:R-:W1:Y:S01]  /*94e0*/  LDTM.x32 R4, tmem[UR4+0x60] ;  /* 0x00006004000479ee */ /* 0x000e6200082c0000 */
[----:B------:R-:W-:Y:S01]  /*94f0*/  NOP ;  /* 0x0000000000007918 */ /* 0x000fe20000000000 */
[----:B-1----:R1:W-:Y:S01]  /*9500*/  SYNCS.ARRIVE.TRANS64.RED.A1T0 RZ, [R98+URZ], RZ ;  /* 0x000000ff62ff79a7 */ /* 0x0023e200081004ff */
[--C-:B------:R-:W-:Y:S02]  /*9510*/  HADD2.F32 R47, -RZ, R51.reuse.H0_H0 ;  /* 0x20000033ff2f7230 */ /* 0x100fe40000004100 */
[----:B------:R-:W-:Y:S02]  /*9520*/  HADD2.F32 R48, -RZ, R51.H1_H1 ;  /* 0x30000033ff307230 */ /* 0x000fe40000004100 */
[--C-:B------:R-:W-:Y:S02]  /*9530*/  HADD2.F32 R49, -RZ, R56.reuse.H0_H0 ;  /* 0x20000038ff317230 */ /* 0x100fe40000004100 */
[----:B------:R-:W-:Y:S02]  /*9540*/  HADD2.F32 R51, -RZ, R56.H1_H1 ;  /* 0x30000038ff337230 */ /* 0x000fe40000004100 */
[--C-:B------:R-:W-:Y:S02]  /*9550*/  HADD2.F32 R50, -RZ, R57.reuse.H0_H0 ;  /* 0x20000039ff327230 */ /* 0x100fe40000004100 */
[----:B---3--:R-:W-:Y:S02]  /*9560*/  HADD2.F32 R52, -RZ, R57.H1_H1 ;  /* 0x30000039ff347230 */ /* 0x008fe40000004100 */
[--C-:B------:R-:W-:Y:S02]  /*9570*/  HADD2.F32 R53, -RZ, R58.reuse.H0_H0 ;  /* 0x2000003aff357230 */ /* 0x100fe40000004100 */
[----:B------:R-:W-:Y:S02]  /*9580*/  HADD2.F32 R54, -RZ, R58.H1_H1 ;  /* 0x3000003aff367230 */ /* 0x000fe40000004100 */
[--C-:B------:R-:W-:Y:S02]  /*9590*/  HADD2.F32 R55, -RZ, R59.reuse.H0_H0 ;  /* 0x2000003bff377230 */ /* 0x100fe40000004100 */
[----:B------:R-:W-:Y:S02]  /*95a0*/  HADD2.F32 R56, -RZ, R59.H1_H1 ;  /* 0x3000003bff387230 */ /* 0x000fe40000004100 */
[--C-:B------:R-:W-:Y:S02]  /*95b0*/  HADD2.F32 R57, -RZ, R64.reuse.H0_H0 ;  /* 0x20000040ff397230 */ /* 0x100fe40000004100 */
[C---:B------:R-:W-:Y:S01]  /*95c0*/  FMUL R4, R38.reuse, R4 ;  /* 0x0000000426047220 */ /* 0x040fe20000400000 */
[C---:B------:R-:W-:Y:S01]  /*95d0*/  FMUL R5, R38.reuse, R5 ;  /* 0x0000000526057220 */ /* 0x040fe20000400000 */
[C---:B------:R-:W-:Y:S01]  /*95e0*/  FMUL R6, R38.reuse, R6 ;  /* 0x0000000626067220 */ /* 0x040fe20000400000 */
[C---:B------:R-:W-:Y:S01]  /*95f0*/  FMUL R7, R38.reuse, R7 ;  /* 0x0000000726077220 */ /* 0x040fe20000400000 */
[C---:B------:R-:W-:Y:S01]  /*9600*/  FFMA R4, R41.reuse, R40, R4 ;  /* 0x0000002829047223 */ /* 0x040fe20000000004 */
[C---:B------:R-:W-:Y:S01]  /*9610*/  FFMA R5, R41.reuse, R42, R5 ;  /* 0x0000002a29057223 */ /* 0x040fe20000000005 */
[C---:B------:R-:W-:Y:S01]  /*9620*/  FFMA R6, R41.reuse, R43, R6 ;  /* 0x0000002b29067223 */ /* 0x040fe20000000006 */
[----:B------:R-:W-:Y:S01]  /*9630*/  FFMA R7, R41, R44, R7 ;  /* 0x0000002c29077223 */ /* 0x000fe20000000007 */
[C---:B------:R-:W-:Y:S01]  /*9640*/  FMUL R8, R38.reuse, R8 ;  /* 0x0000000826087220 */ /* 0x040fe20000400000 */
[C---:B------:R-:W-:Y:S01]  /*9650*/  FMUL R9, R38.reuse, R9 ;  /* 0x0000000926097220 */ /* 0x040fe20000400000 */
[----:B------:R-:W-:Y:S01]  /*9660*/  F2FP.F16.F32.PACK_AB R100, R5, R4 ;  /* 0x000000040564723e */ /* 0x000fe200000000ff */
[C---:B------:R-:W-:Y:S01]  /*9670*/  FMUL R10, R38.reuse, R10 ;  /* 0x0000000a260a7220 */ /* 0x040fe20000400000 */
[----:B------:R-:W-:Y:S01]  /*9680*/  F2FP.F16.F32.PACK_AB R101, R7, R6 ;  /* 0x000000060765723e */ /* 0x000fe200000000ff */
[C---:B------:R-:W-:Y:S01]  /*9690*/  FFMA R8, R41.reuse, R45, R8 ;  /* 0x0000002d29087223 */ /* 0x040fe20000000008 */
[C---:B------:R-:W-:Y:S01]  /*96a0*/  FFMA R9, R41.reuse, R46, R9 ;  /* 0x0000002e29097223 */ /* 0x040fe20000000009 */
[----:B------:R-:W-:Y:S01]  /*96b0*/  FFMA R10, R41, R47, R10 ;  /* 0x0000002f290a7223 */ /* 0x000fe2000000000a */
[C---:B------:R-:W-:Y:S01]  /*96c0*/  FMUL R11, R38.reuse, R11 ;  /* 0x0000000b260b7220 */ /* 0x040fe20000400000 */
[C---:B------:R-:W-:Y:S01]  /*96d0*/  FMUL R0, R38.reuse, R12 ;  /* 0x0000000c26007220 */ /* 0x040fe20000400000 */
[C---:B------:R-:W-:Y:S01]  /*96e0*/  FMUL R2, R38.reuse, R13 ;  /* 0x0000000d26027220 */ /* 0x040fe20000400000 */
[----:B------:R-:W-:Y:S01]  /*96f0*/  F2FP.F16.F32.PACK_AB R102, R9, R8 ;  /* 0x000000080966723e */ /* 0x000fe200000000ff */
[C---:B------:R-:W-:Y:S01]  /*9700*/  FFMA R11, R41.reuse, R48, R11 ;  /* 0x00000030290b7223 */ /* 0x040fe2000000000b */
[C---:B------:R-:W-:Y:S01]  /*9710*/  FFMA R0, R41.reuse, R49, R0 ;  /* 0x0000003129007223 */ /* 0x040fe20000000000 */
[C---:B------:R-:W-:Y:S01]  /*9720*/  FFMA R2, R41.reuse, R51, R2 ;  /* 0x0000003329027223 */ /* 0x040fe20000000002 */
[C---:B------:R-:W-:Y:S01]  /*9730*/  FMUL R3, R38.reuse, R14 ;  /* 0x0000000e26037220 */ /* 0x040fe20000400000 */
[C---:B------:R-:W-:Y:S01]  /*9740*/  FMUL R15, R38.reuse, R15 ;  /* 0x0000000f260f7220 */ /* 0x040fe20000400000 */
[C---:B------:R-:W-:Y:S01]  /*9750*/  FMUL R12, R38.reuse, R16 ;  /* 0x00000010260c7220 */ /* 0x040fe20000400000 */
[C---:B------:R-:W-:Y:S01]  /*9760*/  FMUL R13, R38.reuse, R17 ;  /* 0x00000011260d7220 */ /* 0x040fe20000400000 */
[C---:B------:R-:W-:Y:S01]  /*9770*/  FFMA R3, R41.reuse, R50, R3 ;  /* 0x0000003229037223 */ /* 0x040fe20000000003 */
[C---:B------:R-:W-:Y:S01]  /*9780*/  FMUL R14, R38.reuse, R18 ;  /* 0x00000012260e7220 */ /* 0x040fe20000400000 */
[----:B------:R-:W-:Y:S01]  /*9790*/  FFMA R15, R41, R52, R15 ;  /* 0x00000034290f7223 */ /* 0x000fe2000000000f */
[C---:B------:R-:W-:Y:S01]  /*97a0*/  FMUL R19, R38.reuse, R19 ;  /* 0x0000001326137220 */ /* 0x040fe20000400000 */
[----:B------:R-:W-:Y:S01]  /*97b0*/  F2FP.F16.F32.PACK_AB R103, R11, R10 ;  /* 0x0000000a0b67723e */ /* 0x000fe200000000ff */
[C---:B------:R-:W-:Y:S01]  /*97c0*/  FFMA R12, R41.reuse, R53, R12 ;  /* 0x00000035290c7223 */ /* 0x040fe2000000000c */
[----:B------:R-:W-:Y:S02]  /*97d0*/  HADD2.F32 R58, -RZ, R64.H1_H1 ;  /* 0x30000040ff3a7230 */ /* 0x000fe40000004100 */
[C---:B------:R-:W-:Y:S01]  /*97e0*/  FMUL R16, R38.reuse, R20 ;  /* 0x0000001426107220 */ /* 0x040fe20000400000 */
[C---:B------:R-:W-:Y:S01]  /*97f0*/  FFMA R13, R41.reuse, R54, R13 ;  /* 0x00000036290d7223 */ /* 0x040fe2000000000d */
[----:B------:R1:W-:Y:S01]  /*9800*/  STS.128 [R94+0x6000], R100 ;  /* 0x006000645e007388 */ /* 0x0003e20000000c00 */
[--C-:B------:R-:W-:Y:S02]  /*9810*/  HADD2.F32 R59, -RZ, R65.reuse.H0_H0 ;  /* 0x20000041ff3b7230 */ /* 0x100fe40000004100 */
[C---:B------:R-:W-:Y:S01]  /*9820*/  FMUL R17, R38.reuse, R21 ;  /* 0x0000001526117220 */ /* 0x040fe20000400000 */
[C---:B------:R-:W-:Y:S01]  /*9830*/  FFMA R14, R41.reuse, R55, R14 ;  /* 0x00000037290e7223 */ /* 0x040fe2000000000e */
[----:B------:R-:W-:Y:S02]  /*9840*/  HADD2.F32 R60, -RZ, R65.H1_H1 ;  /* 0x30000041ff3c7230 */ /* 0x000fe40000004100 */
[C---:B------:R-:W-:Y:S01]  /*9850*/  FMUL R18, R38.reuse, R22 ;  /* 0x0000001626127220 */ /* 0x040fe20000400000 */
[C---:B------:R-:W-:Y:S01]  /*9860*/  FFMA R19, R41.reuse, R56, R19 ;  /* 0x0000003829137223 */ /* 0x040fe20000000013 */
        /* <DEDUP_REMOVED lines=13> */
[----:B------:R-:W-:Y:S01]  /*9940*/  FMUL R27, R38, R27 ;  /* 0x0000001b261b7220 */ /* 0x000fe20000400000 */
[----:B------:R-:W-:Y:S01]  /*9950*/  F2FP.F16.F32.PACK_AB R104, R2, R0 ;  /* 0x000000000268723e */ /* 0x000fe200000000ff */
[----:B------:R-:W-:Y:S01]  /*9960*/  FFMA R20, R41, R61, R20 ;  /* 0x0000003d29147223 */ /* 0x000fe20000000014 */
[----:B------:R-:W-:Y:S01]  /*9970*/  F2FP.F16.F32.PACK_AB R105, R15, R3 ;  /* 0x000000030f69723e */ /* 0x000fe200000000ff */
[----:B------:R-:W-:Y:S01]  /*9980*/  HADD2.F32 R66, -RZ, R72.H1_H1 ;  /* 0x30000048ff427230 */ /* 0x000fe20000004100 */
[----:B------:R-:W-:Y:S01]  /*9990*/  F2FP.F16.F32.PACK_AB R106, R13, R12 ;  /* 0x0000000c0d6a723e */ /* 0x000fe200000000ff */
[C---:B------:R-:W-:Y:S01]  /*99a0*/  FMUL R24, R38.reuse, R28 ;  /* 0x0000001c26187220 */ /* 0x040fe20000400000 */
[----:B------:R-:W-:Y:S01]  /*99b0*/  F2FP.F16.F32.PACK_AB R107, R19, R14 ;  /* 0x0000000e136b723e */ /* 0x000fe200000000ff */
[C---:B------:R-:W-:Y:S01]  /*99c0*/  FFMA R21, R41.reuse, R62, R21 ;  /* 0x0000003e29157223 */ /* 0x040fe20000000015 */
[--C-:B------:R-:W-:Y:S02]  /*99d0*/  HADD2.F32 R67, -RZ, R73.reuse.H0_H0 ;  /* 0x20000049ff437230 */ /* 0x100fe40000004100 */
[C---:B------:R-:W-:Y:S01]  /*99e0*/  FMUL R25, R38.reuse, R29 ;  /* 0x0000001d26197220 */ /* 0x040fe20000400000 */
[C---:B------:R-:W-:Y:S01]  /*99f0*/  FFMA R22, R41.reuse, R63, R22 ;  /* 0x0000003f29167223 */ /* 0x040fe20000000016 */
[----:B------:R1:W-:Y:S01]  /*9a00*/  STS.128 [R93+0x6010], R104 ;  /* 0x006010685d007388 */ /* 0x0003e20000000c00 */
        /* <DEDUP_REMOVED lines=47> */
[----:B---3--:R-:W-:Y:S04]  /*9d00*/  UIADD3 UR4, UP0, UPT, UR6, 0x680, URZ ;  /* 0x0000068006047890 */ /* 0x008fe8000ff1e0ff */
[----:B------:R-:W-:Y:S09]  /*9d10*/  UIADD3.X UR5, UPT, UPT, URZ, UR7, URZ, UP0, !UPT ;  /* 0x00000007ff057290 */ /* 0x000ff200087fe4ff */
[----:B------:R3:W-:Y:S01]  /*9d20*/  UTMASTG.3D [UR12], [UR4] ;  /* 0x0000000c040073b5 */ /* 0x0007e20008010000 */
[----:B------:R3:W-:Y:S01]  /*9d30*/  UTMASTG.3D [UR8], [UR4] ;  /* 0x00000008040073b5 */ /* 0x0007e20008010000 */
[----:B------:R0:W-:Y:S01]  /*9d40*/  UTMACMDFLUSH ;  /* 0x00000000000079b7 */ /* 0x0001e20000000000 */
[----:B---3--:R-:W-:Y:S04]  /*9d50*/  DEPBAR.LE SB0, 0x1 ;  /* 0x000080400000791a */ /* 0x008fe80000000000 */
.L_x_146:
[----:B------:R-:W-:Y:S05]  /*9d60*/  BSYNC.RECONVERGENT B0 ;  /* 0x0000000000007941 */ /* 0x000fea0003800200 */
.L_x_145:
[----:B------:R-:W-:Y:S01]  /*9d70*/  BAR.SYNC.DEFER_BLOCKING 0x1, 0x80 ;  /* 0x0042000000007b1d */ /* 0x000fe20000010000 */
[----:B------:R-:W-:Y:S01]  /*9d80*/  UISETP.NE.AND UP0, UPT, UR47, -0x4, UPT ;  /* 0xfffffffc2f00788c */ /* 0x000fe2000bf05270 */
[----:B------:R-:W-:Y:S08]  /*9d90*/  IADD3 R0, PT, PT, R36, 0x1, RZ ;  /* 0x0000000124007810 */ /* 0x000ff00007ffe0ff */
[----:B------:R-:W-:Y:S05]  /*9da0*/  BRA.U !UP0, `(.L_x_147) ;  /* 0x0000000108247547 */ /* 0x000fea000b800000 */
[----:B------:R-:W-:Y:S01]  /*9db0*/  ISETP.NE.AND P0, PT, R97, RZ, PT ;  /* 0x000000ff6100720c */ /* 0x000fe20003f05270 */
[----:B------:R-:W-:Y:S01]  /*9dc0*/  IMAD.U32 R2, RZ, RZ, UR46 ;  /* 0x0000002eff027e24 */ /* 0x000fe2000f8e00ff */
[----:B------:R-:W-:Y:S04]  /*9dd0*/  UIADD3 UR4, UPT, UPT, UR46, 0x1, URZ ;  /* 0x000000012e047890 */ /* 0x000fe8000fffe0ff */
[----:B------:R-:W-:Y:S04]  /*9de0*/  UISETP.NE.AND UP0, UPT, UR4, 0x4, UPT ;  /* 0x000000040400788c */ /* 0x000fe8000bf05270 */
[----:B------:R-:W-:Y:S03]  /*9df0*/  USEL UR46, UR4, URZ, UP0 ;  /* 0x000000ff042e7287 */ /* 0x000fe60008000000 */
[----:B------:R-:W-:Y:S05]  /*9e00*/  @P0 LEA R2, R2, UR43, 0x3 ;  /* 0x0000002b02020c11 */ /* 0x000fea000f8e18ff */
[----:B------:R-:W-:Y:S05]  /*9e10*/  @P0 VIADD R2, R2, 0xa0 ;  /* 0x000000a002020836 */ /* 0x000fea0000000000 */
[----:B------:R-:W-:Y:S04]  /*9e20*/  @P0 PRMT R2, R99, 0x654, R2 ;  /* 0x0000065463020816 */ /* 0x000fe80000000002 */
[----:B------:R3:W-:Y:S03]  /*9e30*/  @P0 SYNCS.ARRIVE.TRANS64.RED.A1T0 RZ, [R2+URZ], RZ ;  /* 0x000000ff02ff09a7 */ /* 0x0007e600081004ff */
.L_x_147:
[----:B------:R-:W-:Y:S01]  /*9e40*/  R2UR UR5, R82 ;  /* 0x00000000520572ca */ /* 0x000fe200000e0000 */
[----:B------:R-:W-:Y:S01]  /*9e50*/  UISETP.NE.AND UP0, UPT, UR61, URZ, UPT ;  /* 0x000000ff3d00728c */ /* 0x000fe2000bf05270 */
[----:B------:R-:W-:Y:S01]  /*9e60*/  R2UR UR4, R83 ;  /* 0x00000000530472ca */ /* 0x000fe200000e0000 */
[----:B------:R-:W-:Y:S01]  /*9e70*/  UIADD3 UR47, UPT, UPT, UR47, 0x4, URZ ;  /* 0x000000042f2f7890 */ /* 0x000fe2000fffe0ff */
[----:B------:R-:W-:Y:S01]  /*9e80*/  ISETP.NE.AND P0, PT, R87, 0x2, PT ;  /* 0x000000025700780c */ /* 0x000fe20003f05270 */
[----:B------:R-:W-:Y:S01]  /*9e90*/  UMOV UR36, UR60 ;  /* 0x0000003c00247c82 */ /* 0x000fe20008000000 */
[----:B------:R-:W-:Y:S02]  /*9ea0*/  ISETP.NE.AND P1, PT, R0, 0x4, PT ;  /* 0x000000040000780c */ /* 0x000fe40003f25270 */
[----:B---3--:R-:W-:Y:S02]  /*9eb0*/  SEL R2, RZ, 0x1, P0 ;  /* 0x00000001ff027807 */ /* 0x008fe40000000000 */
[----:B------:R-:W-:Y:S02]  /*9ec0*/  SEL R3, RZ, 0x1, P1 ;  /* 0x00000001ff037807 */ /* 0x000fe40000800000 */
[----:B------:R-:W-:Y:S01]  /*9ed0*/  LOP3.LUT R89, R89, R2, RZ, 0x3c, !PT ;  /* 0x0000000259597212 */ /* 0x000fe200078e3cff */
[----:B------:R-:W-:Y:S01]  /*9ee0*/  UIADD3 UR32, UPT, UPT, UR37, UR5, URZ ;  /* 0x0000000525207290 */ /* 0x000fe2000fffe0ff */
[----:B------:R-:W-:Y:S01]  /*9ef0*/  LOP3.LUT R90, R90, R3, RZ, 0x3c, !PT ;  /* 0x000000035a5a7212 */ /* 0x000fe200078e3cff */
[----:B------:R-:W-:Y:S01]  /*9f00*/  UIADD3 UR20, UPT, UPT, UR38, UR4, URZ ;  /* 0x0000000426147290 */ /* 0x000fe2000fffe0ff */
[----:B------:R-:W-:Y:S02]  /*9f10*/  SEL R87, R87, RZ, P0 ;  /* 0x000000ff57577207 */ /* 0x000fe40000000000 */
[----:B------:R-:W-:Y:S01]  /*9f20*/  SEL R36, R0, RZ, P1 ;  /* 0x000000ff00247207 */ /* 0x000fe20000800000 */
[----:B------:R-:W-:Y:S08]  /*9f30*/  BRA.U UP0, `(.L_x_148) ;  /* 0xffffffbd00a07547 */ /* 0x000ff0000b83ffff */
[----:B------:R-:W-:-:S13]  /*9f40*/  R2UR UR4, R84 ;  /* 0x00000000540472ca */ /* 0x000fda00000e0000 */
[----:B------:R-:W-:-:S09]  /*9f50*/  UISETP.NE.AND UP0, UPT, UR4, URZ, UPT ;  /* 0x000000ff0400728c */ /* 0x000fd2000bf05270 */
[----:B------:R-:W-:Y:S05]  /*9f60*/  BRA.U !UP0, `(.L_x_149) ;  /* 0x0000000108487547 */ /* 0x000fea000b800000 */
[----:B------:R-:W3:Y:S02]  /*9f70*/  LDCU.64 UR4, c[0x0][0x890] ;  /* 0x00011200ff0477ac */ /* 0x000ee40008000a00 */
[----:B---3--:R-:W-:-:S04]  /*9f80*/  UISETP.NE.U32.AND UP0, UPT, UR4, URZ, UPT ;  /* 0x000000ff0400728c */ /* 0x008fc8000bf05070 */
[----:B------:R-:W-:-:S09]  /*9f90*/  UISETP.NE.AND.EX UP0, UPT, UR5, URZ, UPT, UP0 ;  /* 0x000000ff0500728c */ /* 0x000fd2000bf05300 */
[----:B------:R-:W-:Y:S05]  /*9fa0*/  BRA.U UP0, `(.L_x_150) ;  /* 0x00000001000c7547 */ /* 0x000fea000b800000 */
[----:B------:R-:W-:-:S13]  /*9fb0*/  FSETP.NEU.AND P0, PT, R41, RZ, PT ;  /* 0x000000ff2900720b */ /* 0x000fda0003f0d000 */
[----:B------:R-:W-:Y:S05]  /*9fc0*/  @!P0 EXIT ;  /* 0x000000000000894d */ /* 0x000fea0003800000 */
[----:B------:R-:W-:Y:S05]  /*9fd0*/  BRA `(.L_x_149) ;  /* 0x00000000002c7947 */ /* 0x000fea0003800000 */
.L_x_150:
[----:B------:R-:W-:Y:S01]  /*9fe0*/  ISETP.NE.AND P0, PT, R86, RZ, PT ;  /* 0x000000ff5600720c */ /* 0x000fe20003f05270 */
[----:B------:R-:W-:-:S12]  /*9ff0*/  BSSY.RECONVERGENT B0, `(.L_x_149) ;  /* 0x0000009000007945 */ /* 0x000fd80003800200 */
[----:B------:R-:W-:Y:S05]  /*a000*/  @P0 BRA `(.L_x_151) ;  /* 0x0000000000140947 */ /* 0x000fea0003800000 */
[----:B------:R-:W3:Y:S02]  /*a010*/  LDCU.64 UR4, c[0x0][0x888] ;  /* 0x00011100ff0477ac */ /* 0x000ee40008000a00 */
[----:B---3--:R-:W-:-:S04]  /*a020*/  ISETP.NE.U32.AND P0, PT, RZ, UR4, PT ;  /* 0x00000004ff007c0c */ /* 0x008fc8000bf05070 */
[----:B------:R-:W-:-:S13]  /*a030*/  ISETP.NE.AND.EX P0, PT, RZ, UR5, PT, P0 ;  /* 0x00000005ff007c0c */ /* 0x000fda000bf05300 */
[----:B------:R-:W-:Y:S05]  /*a040*/  @!P0 EXIT ;  /* 0x000000000000894d */ /* 0x000fea0003800000 */
[----:B------:R-:W-:Y:S05]  /*a050*/  BRA `(.L_x_152) ;  /* 0x0000000000087947 */ /* 0x000fea0003800000 */
.L_x_151:
[----:B------:R-:W-:-:S13]  /*a060*/  FSETP.NEU.AND P0, PT, R41, RZ, PT ;  /* 0x000000ff2900720b */ /* 0x000fda0003f0d000 */
[----:B------:R-:W-:Y:S05]  /*a070*/  @!P0 EXIT ;  /* 0x000000000000894d */ /* 0x000fea0003800000 */
.L_x_152:
[----:B------:R-:W-:Y:S05]  /*a080*/  BSYNC.RECONVERGENT B0 ;  /* 0x0000000000007941 */ /* 0x000fea0003800200 */
.L_x_149:
[----:B------:R-:W3:Y:S01]  /*a090*/  S2UR UR5, SR_CgaCtaId ;  /* 0x00000000000579c3 */ /* 0x000ee20000008800 */
[----:B------:R-:W-:Y:S01]  /*a0a0*/  ULEA UR4, UR46, UR43, 0x3 ;  /* 0x0000002b2e047291 */ /* 0x000fe2000f8e18ff */
[----:B------:R-:W-:-:S04]  /*a0b0*/  DEPBAR.LE SB0, 0x0 ;  /* 0x000080000000791a */ /* 0x000fc80000000000 */
[----:B------:R-:W-:-:S04]  /*a0c0*/  UIADD3 UR4, UPT, UPT, UR4, 0xa0, URZ ;  /* 0x000000a004047890 */ /* 0x000fc8000fffe0ff */
[----:B---3--:R-:W-:-:S09]  /*a0d0*/  UPRMT UR4, UR5, 0x654, UR4 ;  /* 0x0000065405047896 */ /* 0x008fd20008000004 */
[----:B------:R-:W-:Y:S01]  /*a0e0*/  SYNCS.ARRIVE.TRANS64.RED.A1T0 RZ, [UR4], RZ ;  /* 0x000000ffffff79a7 */ /* 0x000fe20008100404 */
[----:B------:R-:W-:Y:S05]  /*a0f0*/  EXIT ;  /* 0x000000000000794d */ /* 0x000fea0003800000 */
.L_x_24:
[----:B-1----:R1:W2:Y:S02]  /*a100*/  SYNCS.PHASECHK.TRANS64.TRYWAIT P0, [R0+URZ+0x140], R3 ;  /* 0x00014003000075a7 */ /* 0x0022a400080011ff */
[----:B--2---:R-:W-:Y:S05]  /*a110*/  @!P0 NANOSLEEP.SYNCS 0x989680 ;  /* 0x009896800000895d */ /* 0x004fea0003900000 */
[----:B------:R-:W2:Y:S02]  /*a120*/  @!P0 SYNCS.PHASECHK.TRANS64 P0, [R0+URZ+0x140], R3 ;  /* 0x00014003000085a7 */ /* 0x000ea400080010ff */
[----:B--2---:R-:W-:Y:S05]  /*a130*/  @!P0 BRA `(.L_x_24) ;  /* 0xfffffffc00f08947 */ /* 0x004fea000383ffff */
[----:B------:R-:W-:Y:S05]  /*a140*/  BRA `(.L_x_153) ;  /* 0xffffff78008c7947 */ /* 0x000fea000383ffff */
.L_x_27:
[----:B-1----:R-:W-:-:S07]  /*a150*/  MOV R0, UR33 ;  /* 0x0000002100007c02 */ /* 0x002fce0008000f00 */
.L_x_154:
[----:B-1----:R1:W2:Y:S02]  /*a160*/  SYNCS.PHASECHK.TRANS64.TRYWAIT P0, [R0+URZ+0x40], R3 ;  /* 0x00004003000075a7 */ /* 0x0022a400080011ff */
[----:B--2---:R-:W-:Y:S05]  /*a170*/  @!P0 NANOSLEEP.SYNCS 0x989680 ;  /* 0x009896800000895d */ /* 0x004fea0003900000 */
[----:B------:R-:W2:Y:S02]  /*a180*/  @!P0 SYNCS.PHASECHK.TRANS64 P0, [R0+URZ+0x40], R3 ;  /* 0x00004003000085a7 */ /* 0x000ea400080010ff */
[----:B--2---:R-:W-:Y:S05]  /*a190*/  @!P0 BRA `(.L_x_154) ;  /* 0xfffffffc00f08947 */ /* 0x004fea000383ffff */
[----:B------:R-:W-:Y:S05]  /*a1a0*/  BRA `(.L_x_26) ;  /* 0xffffff7800dc7947 */ /* 0x000fea000383ffff */
.L_x_34:
[----:B-1----:R-:W-:-:S07]  /*a1b0*/  MOV R0, UR17 ;  /* 0x0000001100007c02 */ /* 0x002fce0008000f00 */
.L_x_155:
[----:B-1----:R1:W2:Y:S02]  /*a1c0*/  SYNCS.PHASECHK.TRANS64.TRYWAIT P0, [R0+URZ+0x40], R3 ;  /* 0x00004003000075a7 */ /* 0x0022a400080011ff */
[----:B--2---:R-:W-:Y:S05]  /*a1d0*/  @!P0 NANOSLEEP.SYNCS 0x989680 ;  /* 0x009896800000895d */ /* 0x004fea0003900000 */
[----:B------:R-:W2:Y:S02]  /*a1e0*/  @!P0 SYNCS.PHASECHK.TRANS64 P0, [R0+URZ+0x40], R3 ;  /* 0x00004003000085a7 */ /* 0x000ea400080010ff */
[----:B--2---:R-:W-:Y:S05]  /*a1f0*/  @!P0 BRA `(.L_x_155) ;  /* 0xfffffffc00f08947 */ /* 0x004fea000383ffff */
[----:B------:R-:W-:Y:S05]  /*a200*/  BRA `(.L_x_33) ;  /* 0xffffff7c00a07947 */ /* 0x000fea000383ffff */
.L_x_39:
[----:B-1----:R1:W2:Y:S02]  /*a210*/  SYNCS.PHASECHK.TRANS64.TRYWAIT P0, [R3+URZ+0xd0], R0 ;  /* 0x0000d000030075a7 */ /* 0x0022a400080011ff */
[----:B--2---:R-:W-:Y:S05]  /*a220*/  @!P0 NANOSLEEP.SYNCS 0x989680 ;  /* 0x009896800000895d */ /* 0x004fea0003900000 */
[----:B------:R-:W2:Y:S02]  /*a230*/  @!P0 SYNCS.PHASECHK.TRANS64 P0, [R3+URZ+0xd0], R0 ;  /* 0x0000d000030085a7 */ /* 0x000ea400080010ff */
[----:B--2---:R-:W-:Y:S05]  /*a240*/  @!P0 BRA `(.L_x_39) ;  /* 0xfffffffc00f08947 */ /* 0x004fea000383ffff */
[----:B------:R-:W-:Y:S05]  /*a250*/  BRA `(.L_x_156) ;  /* 0xffffff8000447947 */ /* 0x000fea000383ffff */
.L_x_43:
[----:B-1----:R-:W-:-:S07]  /*a260*/  MOV R0, UR4 ;  /* 0x0000000400007c02 */ /* 0x002fce0008000f00 */
.L_x_157:
[----:B-1----:R1:W2:Y:S02]  /*a270*/  SYNCS.PHASECHK.TRANS64.TRYWAIT P0, [R0+URZ], R3 ;  /* 0x00000003000075a7 */ /* 0x0022a400080011ff */
[----:B--2---:R-:W-:Y:S05]  /*a280*/  @!P0 NANOSLEEP.SYNCS 0x989680 ;  /* 0x009896800000895d */ /* 0x004fea0003900000 */
[----:B------:R-:W2:Y:S02]  /*a290*/  @!P0 SYNCS.PHASECHK.TRANS64 P0, [R0+URZ], R3 ;  /* 0x00000003000085a7 */ /* 0x000ea400080010ff */
[----:B--2---:R-:W-:Y:S05]  /*a2a0*/  @!P0 BRA `(.L_x_157) ;  /* 0xfffffffc00f08947 */ /* 0x004fea000383ffff */
[----:B------:R-:W-:Y:S05]  /*a2b0*/  BRA `(.L_x_158) ;  /* 0xffffff8400f07947 */ /* 0x000fea000383ffff */
.L_x_44:
[----:B------:R-:W-:-:S07]  /*a2c0*/  MOV R0, UR5 ;  /* 0x0000000500007c02 */ /* 0x000fce0008000f00 */
.L_x_159:
[----:B-1----:R1:W2:Y:S02]  /*a2d0*/  SYNCS.PHASECHK.TRANS64.TRYWAIT P0, [R0+URZ], R3 ;  /* 0x00000003000075a7 */ /* 0x0022a400080011ff */
[----:B--2---:R-:W-:Y:S05]  /*a2e0*/  @!P0 NANOSLEEP.SYNCS 0x989680 ;  /* 0x009896800000895d */ /* 0x004fea0003900000 */
[----:B------:R-:W2:Y:S02]  /*a2f0*/  @!P0 SYNCS.PHASECHK.TRANS64 P0, [R0+URZ], R3 ;  /* 0x00000003000085a7 */ /* 0x000ea400080010ff */
[----:B--2---:R-:W-:Y:S05]  /*a300*/  @!P0 BRA `(.L_x_159) ;  /* 0xfffffffc00f08947 */ /* 0x004fea000383ffff */
[----:B------:R-:W-:Y:S05]  /*a310*/  BRA `(.L_x_160) ;  /* 0xffffff8400fc7947 */ /* 0x000fea000383ffff */
.L_x_45:
[----:B------:R-:W-:-:S07]  /*a320*/  MOV R0, UR5 ;  /* 0x0000000500007c02 */ /* 0x000fce0008000f00 */
.L_x_161:
[----:B-1----:R1:W2:Y:S02]  /*a330*/  SYNCS.PHASECHK.TRANS64.TRYWAIT P0, [R0+URZ], R3 ;  /* 0x00000003000075a7 */ /* 0x0022a400080011ff */
[----:B--2---:R-:W-:Y:S05]  /*a340*/  @!P0 NANOSLEEP.SYNCS 0x989680 ;  /* 0x009896800000895d */ /* 0x004fea0003900000 */
[----:B------:R-:W2:Y:S02]  /*a350*/  @!P0 SYNCS.PHASECHK.TRANS64 P0, [R0+URZ], R3 ;  /* 0x00000003000085a7 */ /* 0x000ea400080010ff */
[----:B--2---:R-:W-:Y:S05]  /*a360*/  @!P0 BRA `(.L_x_161) ;  /* 0xfffffffc00f08947 */ /* 0x004fea000383ffff */
[----:B------:R-:W-:Y:S05]  /*a370*/  BRA `(.L_x_162) ;  /* 0xffffff8800087947 */ /* 0x000fea000383ffff */
.L_x_46:
[----:B------:R-:W-:-:S07]  /*a380*/  MOV R0, UR5 ;  /* 0x0000000500007c02 */ /* 0x000fce0008000f00 */
.L_x_163:
[----:B-1----:R1:W2:Y:S02]  /*a390*/  SYNCS.PHASECHK.TRANS64.TRYWAIT P0, [R0+URZ], R3 ;  /* 0x00000003000075a7 */ /* 0x0022a400080011ff */
[----:B--2---:R-:W-:Y:S05]  /*a3a0*/  @!P0 NANOSLEEP.SYNCS 0x989680 ;  /* 0x009896800000895d */ /* 0x004fea0003900000 */
[----:B------:R-:W2:Y:S02]  /*a3b0*/  @!P0 SYNCS.PHASECHK.TRANS64 P0, [R0+URZ], R3 ;  /* 0x00000003000085a7 */ /* 0x000ea400080010ff */
[----:B--2---:R-:W-:Y:S05]  /*a3c0*/  @!P0 BRA `(.L_x_163) ;  /* 0xfffffffc00f08947 */ /* 0x004fea000383ffff */
[----:B------:R-:W-:Y:S05]  /*a3d0*/  BRA `(.L_x_164) ;  /* 0xffffff8800147947 */ /* 0x000fea000383ffff */
.L_x_47:
[----:B------:R-:W-:-:S07]  /*a3e0*/  MOV R0, UR5 ;  /* 0x0000000500007c02 */ /* 0x000fce0008000f00 */
.L_x_165:
[----:B-1----:R1:W2:Y:S02]  /*a3f0*/  SYNCS.PHASECHK.TRANS64.TRYWAIT P0, [R0+URZ], R3 ;  /* 0x00000003000075a7 */ /* 0x0022a400080011ff */
[----:B--2---:R-:W-:Y:S05]  /*a400*/  @!P0 NANOSLEEP.SYNCS 0x989680 ;  /* 0x009896800000895d */ /* 0x004fea0003900000 */
[----:B------:R-:W2:Y:S02]  /*a410*/  @!P0 SYNCS.PHASECHK.TRANS64 P0, [R0+URZ], R3 ;  /* 0x00000003000085a7 */ /* 0x000ea400080010ff */
[----:B--2---:R-:W-:Y:S05]  /*a420*/  @!P0 BRA `(.L_x_165) ;  /* 0xfffffffc00f08947 */ /* 0x004fea000383ffff */
[----:B------:R-:W-:Y:S05]  /*a430*/  BRA `(.L_x_166) ;  /* 0xffffff8800207947 */ /* 0x000fea000383ffff */
.L_x_48:
[----:B------:R-:W-:-:S07]  /*a440*/  MOV R0, UR5 ;  /* 0x0000000500007c02 */ /* 0x000fce0008000f00 */
.L_x_167:
[----:B-1----:R1:W2:Y:S02]  /*a450*/  SYNCS.PHASECHK.TRANS64.TRYWAIT P0, [R0+URZ], R3 ;  /* 0x00000003000075a7 */ /* 0x0022a400080011ff */
[----:B--2---:R-:W-:Y:S05]  /*a460*/  @!P0 NANOSLEEP.SYNCS 0x989680 ;  /* 0x009896800000895d */ /* 0x004fea0003900000 */
[----:B------:R-:W2:Y:S02]  /*a470*/  @!P0 SYNCS.PHASECHK.TRANS64 P0, [R0+URZ], R3 ;  /* 0x00000003000085a7 */ /* 0x000ea400080010ff */
[----:B--2---:R-:W-:Y:S05]  /*a480*/  @!P0 BRA `(.L_x_167) ;  /* 0xfffffffc00f08947 */ /* 0x004fea000383ffff */
[----:B------:R-:W-:Y:S05]  /*a490*/  BRA `(.L_x_168) ;  /* 0xffffff88002c7947 */ /* 0x000fea000383ffff */
.L_x_49:
[----:B------:R-:W-:-:S07]  /*a4a0*/  MOV R0, UR5 ;  /* 0x0000000500007c02 */ /* 0x000fce0008000f00 */
.L_x_169:
[----:B-1----:R1:W2:Y:S02]  /*a4b0*/  SYNCS.PHASECHK.TRANS64.TRYWAIT P0, [R0+URZ], R3 ;  /* 0x00000003000075a7 */ /* 0x0022a400080011ff */
[----:B--2---:R-:W-:Y:S05]  /*a4c0*/  @!P0 NANOSLEEP.SYNCS 0x989680 ;  /* 0x009896800000895d */ /* 0x004fea0003900000 */
[----:B------:R-:W2:Y:S02]  /*a4d0*/  @!P0 SYNCS.PHASECHK.TRANS64 P0, [R0+URZ], R3 ;  /* 0x00000003000085a7 */ /* 0x000ea400080010ff */
[----:B--2---:R-:W-:Y:S05]  /*a4e0*/  @!P0 BRA `(.L_x_169) ;  /* 0xfffffffc00f08947 */ /* 0x004fea000383ffff */
[----:B------:R-:W-:Y:S05]  /*a4f0*/  BRA `(.L_x_170) ;  /* 0xffffff8800387947 */ /* 0x000fea000383ffff */
.L_x_52:
[----:B-1----:R1:W2:Y:S02]  /*a500*/  SYNCS.PHASECHK.TRANS64.TRYWAIT P0, [R0+URZ+0x130], R5 ;  /* 0x00013005000075a7 */ /* 0x0022a400080011ff */
[----:B--2---:R-:W-:Y:S05]  /*a510*/  @!P0 NANOSLEEP.SYNCS 0x989680 ;  /* 0x009896800000895d */ /* 0x004fea0003900000 */
[----:B------:R-:W2:Y:S02]  /*a520*/  @!P0 SYNCS.PHASECHK.TRANS64 P0, [R0+URZ+0x130], R5 ;  /* 0x00013005000085a7 */ /* 0x000ea400080010ff */
[----:B--2---:R-:W-:Y:S05]  /*a530*/  @!P0 BRA `(.L_x_52) ;  /* 0xfffffffc00f08947 */ /* 0x004fea000383ffff */
[----:B------:R-:W-:Y:S05]  /*a540*/  BRA `(.L_x_171) ;  /* 0xffffff88009c7947 */ /* 0x000fea000383ffff */
.L_x_53:
[----:B------:R-:W-:-:S07]  /*a550*/  MOV R0, UR4 ;  /* 0x0000000400007c02 */ /* 0x000fce0008000f00 */
.L_x_172:
[----:B-1----:R1:W2:Y:S02]  /*a560*/  SYNCS.PHASECHK.TRANS64.TRYWAIT P0, [R0+URZ+0xe0], R7 ;  /* 0x0000e007000075a7 */ /* 0x0022a400080011ff */
[----:B--2---:R-:W-:Y:S05]  /*a570*/  @!P0 NANOSLEEP.SYNCS 0x989680 ;  /* 0x009896800000895d */ /* 0x004fea0003900000 */
[----:B------:R-:W2:Y:S02]  /*a580*/  @!P0 SYNCS.PHASECHK.TRANS64 P0, [R0+URZ+0xe0], R7 ;  /* 0x0000e007000085a7 */ /* 0x000ea400080010ff */
[----:B--2---:R-:W-:Y:S05]  /*a590*/  @!P0 BRA `(.L_x_172) ;  /* 0xfffffffc00f08947 */ /* 0x004fea000383ffff */
[----:B------:R-:W-:Y:S05]  /*a5a0*/  BRA `(.L_x_173) ;  /* 0xffffff8800ac7947 */ /* 0x000fea000383ffff */
.L_x_54:
[----:B-1----:R1:W2:Y:S02]  /*a5b0*/  SYNCS.PHASECHK.TRANS64.TRYWAIT P1, [R0+URZ+0xd0], R5 ;  /* 0x0000d005000075a7 */ /* 0x0022a400080211ff */
[----:B--2---:R-:W-:Y:S05]  /*a5c0*/  @!P1 NANOSLEEP.SYNCS 0x989680 ;  /* 0x009896800000995d */ /* 0x004fea0003900000 */
[----:B------:R-:W2:Y:S02]  /*a5d0*/  @!P1 SYNCS.PHASECHK.TRANS64 P1, [R0+URZ+0xd0], R5 ;  /* 0x0000d005000095a7 */ /* 0x000ea400080210ff */
[----:B--2---:R-:W-:Y:S05]  /*a5e0*/  @!P1 BRA `(.L_x_54) ;  /* 0xfffffffc00f09947 */ /* 0x004fea000383ffff */
[----:B------:R-:W-:Y:S05]  /*a5f0*/  BRA `(.L_x_174) ;  /* 0xffffff8800dc7947 */ /* 0x000fea000383ffff */
.L_x_57:
[----:B------:R-:W-:-:S07]  /*a600*/  MOV R0, UR4 ;  /* 0x0000000400007c02 */ /* 0x000fce0008000f00 */
.L_x_175:
[----:B-1----:R1:W2:Y:S02]  /*a610*/  SYNCS.PHASECHK.TRANS64.TRYWAIT P0, [R0+URZ+0xe0], R3 ;  /* 0x0000e003000075a7 */ /* 0x0022a400080011ff */
[----:B--2---:R-:W-:Y:S05]  /*a620*/  @!P0 NANOSLEEP.SYNCS 0x989680 ;  /* 0x009896800000895d */ /* 0x004fea0003900000 */
[----:B------:R-:W2:Y:S02]  /*a630*/  @!P0 SYNCS.PHASECHK.TRANS64 P0, [R0+URZ+0xe0], R3 ;  /* 0x0000e003000085a7 */ /* 0x000ea400080010ff */
[----:B--2---:R-:W-:Y:S05]  /*a640*/  @!P0 BRA `(.L_x_175) ;  /* 0xfffffffc00f08947 */ /* 0x004fea000383ffff */
[----:B------:R-:W-:Y:S05]  /*a650*/  BRA `(.L_x_56) ;  /* 0xffffff8c00307947 */ /* 0x000fea000383ffff */
.L_x_66:
[----:B-1----:R-:W-:-:S04]  /*a660*/  MOV R5, UR5 ;  /* 0x0000000500057c02 */ /* 0x002fc80008000f00 */
[----:B------:R1:W2:Y:S03]  /*a670*/  SYNCS.PHASECHK.TRANS64.TRYWAIT P0, [R5+URZ+0x8], R6 ;  /* 0x00000806050075a7 */ /* 0x0002a600080011ff */
[----:B--2---:R-:W-:Y:S05]  /*a680*/  @!P0 NANOSLEEP.SYNCS 0x989680 ;  /* 0x009896800000895d */ /* 0x004fea0003900000 */
[----:B------:R-:W2:Y:S02]  /*a690*/  @!P0 SYNCS.PHASECHK.TRANS64 P0, [R5+URZ+0x8], R6 ;  /* 0x00000806050085a7 */ /* 0x000ea400080010ff */
[----:B--2---:R-:W-:Y:S05]  /*a6a0*/  @!P0 BRA `(.L_x_66) ;  /* 0xfffffffc00ec8947 */ /* 0x004fea000383ffff */
[----:B------:R-:W-:Y:S05]  /*a6b0*/  BRA `(.L_x_65) ;  /* 0xffffff8c00e87947 */ /* 0x000fea000383ffff */
.L_x_68:
[----:B------:R-:W-:Y:S01]  /*a6c0*/  BSSY B0, `(.L_x_176) ;  /* 0x0000006000007945 */ /* 0x000fe20003800000 */
[----:B------:R-:W-:-:S07]  /*a6d0*/  MOV R15, 0xffffffff ;  /* 0xffffffff000f7802 */ /* 0x000fce0000000f00 */
[----:B-1---5:R-:W-:Y:S05]  /*a6e0*/  WARPSYNC.COLLECTIVE R15, `(.L_x_177) ;  /* 0x000000000f0c7348 */ /* 0x022fea0003c00000 */
[----:B------:R-:W-:Y:S02]  /*a6f0*/  ELECT P6, UR79, PT ;  /* 0x00000000004f782f */ /* 0x000fe400038c0000 */
[----:B------:R-:W-:Y:S01]  /*a700*/  MOV R14, UR79 ;  /* 0x0000004f000e7c02 */ /* 0x000fe20008000f00 */
[----:B-1---5:R-:W-:Y:S10]  /*a710*/  ENDCOLLECTIVE ;  /* 0x000000000000791b */ /* 0x022ff40003800000 */
.L_x_177:
[----:B------:R-:W-:Y:S05]  /*a720*/  BSYNC B0 ;  /* 0x0000000000007941 */ /* 0x000fea0003800000 */
.L_x_176:
[----:B------:R-:W-:Y:S01]  /*a730*/  PLOP3.LUT P0, PT, P6, PT, PT, 0x80, 0x8 ;  /* 0x000000000008781c */ /* 0x000fe2000370f070 */
[----:B------:R-:W-:-:S12]  /*a740*/  BRA `(.L_x_178) ;  /* 0xffffff9000147947 */ /* 0x000fd8000383ffff */
.L_x_70:
[----:B-1----:R-:W-:-:S04]  /*a750*/  MOV R3, UR5 ;  /* 0x0000000500037c02 */ /* 0x002fc80008000f00 */
[----:B------:R1:W2:Y:S03]  /*a760*/  SYNCS.PHASECHK.TRANS64.TRYWAIT P0, [R3+URZ+0x8], R4 ;  /* 0x00000804030075a7 */ /* 0x0002a600080011ff */
[----:B--2---:R-:W-:Y:S05]  /*a770*/  @!P0 NANOSLEEP.SYNCS 0x989680 ;  /* 0x009896800000895d */ /* 0x004fea0003900000 */
[----:B------:R-:W2:Y:S02]  /*a780*/  @!P0 SYNCS.PHASECHK.TRANS64 P0, [R3+URZ+0x8], R4 ;  /* 0x00000804030085a7 */ /* 0x000ea400080010ff */
[----:B--2---:R-:W-:Y:S05]  /*a790*/  @!P0 BRA `(.L_x_70) ;  /* 0xfffffffc00ec8947 */ /* 0x004fea000383ffff */
[----:B------:R-:W-:Y:S05]  /*a7a0*/  BRA `(.L_x_69) ;  /* 0xffffff9000187947 */ /* 0x000fea000383ffff */
.L_x_71:
[----:B-1----:R1:W2:Y:S02]  /*a7b0*/  SYNCS.PHASECHK.TRANS64.TRYWAIT P0, [R0+URZ+0xd0], R5 ;  /* 0x0000d005000075a7 */ /* 0x0022a400080011ff */
[----:B--2---:R-:W-:Y:S05]  /*a7c0*/  @!P0 NANOSLEEP.SYNCS 0x989680 ;  /* 0x009896800000895d */ /* 0x004fea0003900000 */
[----:B------:R-:W2:Y:S02]  /*a7d0*/  @!P0 SYNCS.PHASECHK.TRANS64 P0, [R0+URZ+0xd0], R5 ;  /* 0x0000d005000085a7 */ /* 0x000ea400080010ff */
[----:B--2---:R-:W-:Y:S05]  /*a7e0*/  @!P0 BRA `(.L_x_71) ;  /* 0xfffffffc00f08947 */ /* 0x004fea000383ffff */
[----:B------:R-:W-:Y:S05]  /*a7f0*/  BRA `(.L_x_179) ;  /* 0xffffff9400047947 */ /* 0x000fea000383ffff */
.L_x_73:
[----:B------:R-:W-:-:S07]  /*a800*/  MOV R0, UR31 ;  /* 0x0000001f00007c02 */ /* 0x000fce0008000f00 */
.L_x_180:
[----:B-1----:R1:W2:Y:S02]  /*a810*/  SYNCS.PHASECHK.TRANS64.TRYWAIT P0, [R0+URZ+0x110], R5 ;  /* 0x00011005000075a7 */ /* 0x0022a400080011ff */
[----:B--2---:R-:W-:Y:S05]  /*a820*/  @!P0 NANOSLEEP.SYNCS 0x989680 ;  /* 0x009896800000895d */ /* 0x004fea0003900000 */
[----:B------:R-:W2:Y:S02]  /*a830*/  @!P0 SYNCS.PHASECHK.TRANS64 P0, [R0+URZ+0x110], R5 ;  /* 0x00011005000085a7 */ /* 0x000ea400080010ff */
[----:B--2---:R-:W-:Y:S05]  /*a840*/  @!P0 BRA `(.L_x_180) ;  /* 0xfffffffc00f08947 */ /* 0x004fea000383ffff */
[----:B------:R-:W-:Y:S05]  /*a850*/  BRA `(.L_x_181) ;  /* 0xffffff9400507947 */ /* 0x000fea000383ffff */
.L_x_76:
[----:B------:R-:W-:Y:S07]  /*a860*/  MOV R0, UR5 ;  /* 0x0000000500007c02 */ /* 0x000fee0008000f00 */
.L_x_182:
[----:B-1----:R1:W2:Y:S02]  /*a870*/  SYNCS.PHASECHK.TRANS64.TRYWAIT P0, [R0+URZ], R5 ;  /* 0x00000005000075a7 */ /* 0x0022a400080011ff */
[----:B--2---:R-:W-:Y:S05]  /*a880*/  @!P0 NANOSLEEP.SYNCS 0x989680 ;  /* 0x009896800000895d */ /* 0x004fea0003900000 */
[----:B------:R-:W2:Y:S02]  /*a890*/  @!P0 SYNCS.PHASECHK.TRANS64 P0, [R0+URZ], R5 ;  /* 0x00000005000085a7 */ /* 0x000ea400080010ff */
[----:B--2---:R-:W-:Y:S05]  /*a8a0*/  @!P0 BRA `(.L_x_182) ;  /* 0xfffffffc00f08947 */ /* 0x004fea000383ffff */
[----:B------:R-:W-:Y:S05]  /*a8b0*/  BRA `(.L_x_75) ;  /* 0xffffff9400647947 */ /* 0x000fea000383ffff */
.L_x_80:
[----:B-1----:R-:W-:-:S07]  /*a8c0*/  MOV R0, UR4 ;  /* 0x0000000400007c02 */ /* 0x002fce0008000f00 */
.L_x_183:
[----:B-1----:R1:W2:Y:S02]  /*a8d0*/  SYNCS.PHASECHK.TRANS64.TRYWAIT P0, [R0+URZ], R3 ;  /* 0x00000003000075a7 */ /* 0x0022a400080011ff */
[----:B--2---:R-:W-:Y:S05]  /*a8e0*/  @!P0 NANOSLEEP.SYNCS 0x989680 ;  /* 0x009896800000895d */ /* 0x004fea0003900000 */
[----:B------:R-:W2:Y:S02]  /*a8f0*/  @!P0 SYNCS.PHASECHK.TRANS64 P0, [R0+URZ], R3 ;  /* 0x00000003000085a7 */ /* 0x000ea400080010ff */
[----:B--2---:R-:W-:Y:S05]  /*a900*/  @!P0 BRA `(.L_x_183) ;  /* 0xfffffffc00f08947 */ /* 0x004fea000383ffff */
[----:B------:R-:W-:Y:S05]  /*a910*/  BRA `(.L_x_184) ;  /* 0xffffff9800587947 */ /* 0x000fea000383ffff */
.L_x_81:
[----:B------:R-:W-:-:S07]  /*a920*/  MOV R0, UR5 ;  /* 0x0000000500007c02 */ /* 0x000fce0008000f00 */
.L_x_185:
[----:B-1----:R1:W2:Y:S02]  /*a930*/  SYNCS.PHASECHK.TRANS64.TRYWAIT P0, [R0+URZ], R3 ;  /* 0x00000003000075a7 */ /* 0x0022a400080011ff */
[----:B--2---:R-:W-:Y:S05]  /*a940*/  @!P0 NANOSLEEP.SYNCS 0x989680 ;  /* 0x009896800000895d */ /* 0x004fea0003900000 */
[----:B------:R-:W2:Y:S02]  /*a950*/  @!P0 SYNCS.PHASECHK.TRANS64 P0, [R0+URZ], R3 ;  /* 0x00000003000085a7 */ /* 0x000ea400080010ff */
[----:B--2---:R-:W-:Y:S05]  /*a960*/  @!P0 BRA `(.L_x_185) ;  /* 0xfffffffc00f08947 */ /* 0x004fea000383ffff */
[----:B------:R-:W-:Y:S05]  /*a970*/  BRA `(.L_x_186) ;  /* 0xffffff9800647947 */ /* 0x000fea000383ffff */
.L_x_82:
[----:B------:R-:W-:-:S07]  /*a980*/  MOV R0, UR5 ;  /* 0x0000000500007c02 */ /* 0x000fce0008000f00 */
.L_x_187:
[----:B-1----:R1:W2:Y:S02]  /*a990*/  SYNCS.PHASECHK.TRANS64.TRYWAIT P0, [R0+URZ], R3 ;  /* 0x00000003000075a7 */ /* 0x0022a400080011ff */
[----:B--2---:R-:W-:Y:S05]  /*a9a0*/  @!P0 NANOSLEEP.SYNCS 0x989680 ;  /* 0x009896800000895d */ /* 0x004fea0003900000 */
[----:B------:R-:W2:Y:S02]  /*a9b0*/  @!P0 SYNCS.PHASECHK.TRANS64 P0, [R0+URZ], R3 ;  /* 0x00000003000085a7 */ /* 0x000ea400080010ff */
[----:B--2---:R-:W-:Y:S05]  /*a9c0*/  @!P0 BRA `(.L_x_187) ;  /* 0xfffffffc00f08947 */ /* 0x004fea000383ffff */
[----:B------:R-:W-:Y:S05]  /*a9d0*/  BRA `(.L_x_188) ;  /* 0xffffff9800707947 */ /* 0x000fea000383ffff */
.L_x_85:
[----:B------:R-:W-:-:S07]  /*a9e0*/  MOV R0, UR26 ;  /* 0x0000001a00007c02 */ /* 0x000fce0008000f00 */
.L_x_189:
[----:B-1----:R1:W2:Y:S02]  /*a9f0*/  SYNCS.PHASECHK.TRANS64.TRYWAIT P1, [R0+URZ+0x150], R3 ;  /* 0x00015003000075a7 */ /* 0x0022a400080211ff */
[----:B--2---:R-:W-:Y:S05]  /*aa00*/  @!P1 NANOSLEEP.SYNCS 0x989680 ;  /* 0x009896800000995d */ /* 0x004fea0003900000 */
[----:B------:R-:W2:Y:S02]  /*aa10*/  @!P1 SYNCS.PHASECHK.TRANS64 P1, [R0+URZ+0x150], R3 ;  /* 0x00015003000095a7 */ /* 0x000ea400080210ff */
[----:B--2---:R-:W-:Y:S05]  /*aa20*/  @!P1 BRA `(.L_x_189) ;  /* 0xfffffffc00f09947 */ /* 0x004fea000383ffff */
[----:B------:R-:W-:Y:S05]  /*aa30*/  BRA `(.L_x_190) ;  /* 0xffffff9800bc7947 */ /* 0x000fea000383ffff */
.L_x_90:
[----:B--2---:R2:W3:Y:S02]  /*aa40*/  SYNCS.PHASECHK.TRANS64.TRYWAIT P0, [R12+URZ+0xd0], R9 ;  /* 0x0000d0090c0075a7 */ /* 0x0044e400080011ff */
[----:B---3--:R-:W-:Y:S05]  /*aa50*/  @!P0 NANOSLEEP.SYNCS 0x989680 ;  /* 0x009896800000895d */ /* 0x008fea0003900000 */
[----:B------:R-:W3:Y:S02]  /*aa60*/  @!P0 SYNCS.PHASECHK.TRANS64 P0, [R12+URZ+0xd0], R9 ;  /* 0x0000d0090c0085a7 */ /* 0x000ee400080010ff */
[----:B---3--:R-:W-:Y:S05]  /*aa70*/  @!P0 BRA `(.L_x_90) ;  /* 0xfffffffc00f08947 */ /* 0x008fea000383ffff */
[----:B------:R-:W-:Y:S05]  /*aa80*/  BRA `(.L_x_191) ;  /* 0xffffff9c00f47947 */ /* 0x000fea000383ffff */
.L_x_93:
[----:B------:R-:W-:Y:S07]  /*aa90*/  MOV R0, UR21 ;  /* 0x0000001500007c02 */ /* 0x000fee0008000f00 */
.L_x_192:
[----:B--2---:R2:W3:Y:S02]  /*aaa0*/  SYNCS.PHASECHK.TRANS64.TRYWAIT P2, [R0+URZ+0xc8], R11 ;  /* 0x0000c80b000075a7 */ /* 0x0044e400080411ff */
[----:B---3--:R-:W-:Y:S05]  /*aab0*/  @!P2 NANOSLEEP.SYNCS 0x989680 ;  /* 0x009896800000a95d */ /* 0x008fea0003900000 */
[----:B------:R-:W3:Y:S02]  /*aac0*/  @!P2 SYNCS.PHASECHK.TRANS64 P2, [R0+URZ+0xc8], R11 ;  /* 0x0000c80b0000a5a7 */ /* 0x000ee400080410ff */
[----:B---3--:R-:W-:Y:S05]  /*aad0*/  @!P2 BRA `(.L_x_192) ;  /* 0xfffffffc00f0a947 */ /* 0x008fea000383ffff */
[----:B------:R-:W-:Y:S05]  /*aae0*/  BRA `(.L_x_92) ;  /* 0xffffffa4005c7947 */ /* 0x000fea000383ffff */
.L_x_96:
[----:B--2---:R-:W-:Y:S07]  /*aaf0*/  MOV R0, UR21 ;  /* 0x0000001500007c02 */ /* 0x004fee0008000f00 */
.L_x_193:
[----:B--2---:R2:W3:Y:S02]  /*ab00*/  SYNCS.PHASECHK.TRANS64.TRYWAIT P0, [R0+URZ+0xa0], R9 ;  /* 0x0000a009000075a7 */ /* 0x0044e400080011ff */
[----:B---3--:R-:W-:Y:S05]  /*ab10*/  @!P0 NANOSLEEP.SYNCS 0x989680 ;  /* 0x009896800000895d */ /* 0x008fea0003900000 */
[----:B------:R-:W3:Y:S02]  /*ab20*/  @!P0 SYNCS.PHASECHK.TRANS64 P0, [R0+URZ+0xa0], R9 ;  /* 0x0000a009000085a7 */ /* 0x000ee400080010ff */
[----:B---3--:R-:W-:Y:S05]  /*ab30*/  @!P0 BRA `(.L_x_193) ;  /* 0xfffffffc00f08947 */ /* 0x008fea000383ffff */
[----:B------:R-:W-:Y:S05]  /*ab40*/  BRA `(.L_x_194) ;  /* 0xffffffa400b87947 */ /* 0x000fea000383ffff */
.L_x_97:
[----:B------:R-:W-:Y:S07]  /*ab50*/  MOV R0, UR21 ;  /* 0x0000001500007c02 */ /* 0x000fee0008000f00 */
.L_x_195:
[----:B--2---:R2:W3:Y:S02]  /*ab60*/  SYNCS.PHASECHK.TRANS64.TRYWAIT P0, [R0+URZ+0xa8], R9 ;  /* 0x0000a809000075a7 */ /* 0x0044e400080011ff */
[----:B---3--:R-:W-:Y:S05]  /*ab70*/  @!P0 NANOSLEEP.SYNCS 0x989680 ;  /* 0x009896800000895d */ /* 0x008fea0003900000 */
[----:B------:R-:W3:Y:S02]  /*ab80*/  @!P0 SYNCS.PHASECHK.TRANS64 P0, [R0+URZ+0xa8], R9 ;  /* 0x0000a809000085a7 */ /* 0x000ee400080010ff */
[----:B---3--:R-:W-:Y:S05]  /*ab90*/  @!P0 BRA `(.L_x_195) ;  /* 0xfffffffc00f08947 */ /* 0x008fea000383ffff */
[----:B------:R-:W-:Y:S05]  /*aba0*/  BRA `(.L_x_196) ;  /* 0xffffffa800107947 */ /* 0x000fea000383ffff */
.L_x_98:
[----:B------:R-:W-:Y:S07]  /*abb0*/  MOV R0, UR21 ;  /* 0x0000001500007c02 */ /* 0x000fee0008000f00 */
.L_x_197:
[----:B--2---:R2:W3:Y:S02]  /*abc0*/  SYNCS.PHASECHK.TRANS64.TRYWAIT P0, [R0+URZ+0xb0], R9 ;  /* 0x0000b009000075a7 */ /* 0x0044e400080011ff */
[----:B---3--:R-:W-:Y:S05]  /*abd0*/  @!P0 NANOSLEEP.SYNCS 0x989680 ;  /* 0x009896800000895d */ /* 0x008fea0003900000 */
[----:B------:R-:W3:Y:S02]  /*abe0*/  @!P0 SYNCS.PHASECHK.TRANS64 P0, [R0+URZ+0xb0], R9 ;  /* 0x0000b009000085a7 */ /* 0x000ee400080010ff */
[----:B---3--:R-:W-:Y:S05]  /*abf0*/  @!P0 BRA `(.L_x_197) ;  /* 0xfffffffc00f08947 */ /* 0x008fea000383ffff */
[----:B------:R-:W-:Y:S05]  /*ac00*/  BRA `(.L_x_198) ;  /* 0xffffffa8006c7947 */ /* 0x000fea000383ffff */
.L_x_99:
[----:B------:R-:W-:Y:S07]  /*ac10*/  MOV R0, UR21 ;  /* 0x0000001500007c02 */ /* 0x000fee0008000f00 */
.L_x_199:
[----:B--2---:R2:W3:Y:S02]  /*ac20*/  SYNCS.PHASECHK.TRANS64.TRYWAIT P0, [R0+URZ+0xb8], R9 ;  /* 0x0000b809000075a7 */ /* 0x0044e400080011ff */
[----:B---3--:R-:W-:Y:S05]  /*ac30*/  @!P0 NANOSLEEP.SYNCS 0x989680 ;  /* 0x009896800000895d */ /* 0x008fea0003900000 */
[----:B------:R-:W3:Y:S02]  /*ac40*/  @!P0 SYNCS.PHASECHK.TRANS64 P0, [R0+URZ+0xb8], R9 ;  /* 0x0000b809000085a7 */ /* 0x000ee400080010ff */
[----:B---3--:R-:W-:Y:S05]  /*ac50*/  @!P0 BRA `(.L_x_199) ;  /* 0xfffffffc00f08947 */ /* 0x008fea000383ffff */
[----:B------:R-:W-:Y:S05]  /*ac60*/  BRA `(.L_x_200) ;  /* 0xffffffa800c87947 */ /* 0x000fea000383ffff */
.L_x_101:
[----:B------:R-:W-:-:S07]  /*ac70*/  MOV R0, UR21 ;  /* 0x0000001500007c02 */ /* 0x000fce0008000f00 */
.L_x_201:
[----:B--2---:R2:W4:Y:S02]  /*ac80*/  SYNCS.PHASECHK.TRANS64.TRYWAIT P0, [R0+URZ+0xa0], R3 ;  /* 0x0000a003000075a7 */ /* 0x00452400080011ff */
[----:B----4-:R-:W-:Y:S05]  /*ac90*/  @!P0 NANOSLEEP.SYNCS 0x989680 ;  /* 0x009896800000895d */ /* 0x010fea0003900000 */
[----:B------:R-:W4:Y:S02]  /*aca0*/  @!P0 SYNCS.PHASECHK.TRANS64 P0, [R0+URZ+0xa0], R3 ;  /* 0x0000a003000085a7 */ /* 0x000f2400080010ff */
[----:B----4-:R-:W-:Y:S05]  /*acb0*/  @!P0 BRA `(.L_x_201) ;  /* 0xfffffffc00f08947 */ /* 0x010fea000383ffff */
[----:B------:R-:W-:Y:S05]  /*acc0*/  BRA `(.L_x_202) ;  /* 0xffffffac00587947 */ /* 0x000fea000383ffff */
.L_x_102:
[----:B--2---:R-:W-:-:S07]  /*acd0*/  MOV R0, UR21 ;  /* 0x0000001500007c02 */ /* 0x004fce0008000f00 */
.L_x_203:
[----:B--2---:R2:W4:Y:S02]  /*ace0*/  SYNCS.PHASECHK.TRANS64.TRYWAIT P0, [R0+URZ+0xa8], R3 ;  /* 0x0000a803000075a7 */ /* 0x00452400080011ff */
[----:B----4-:R-:W-:Y:S05]  /*acf0*/  @!P0 NANOSLEEP.SYNCS 0x989680 ;  /* 0x009896800000895d */ /* 0x010fea0003900000 */
[----:B------:R-:W4:Y:S02]  /*ad00*/  @!P0 SYNCS.PHASECHK.TRANS64 P0, [R0+URZ+0xa8], R3 ;  /* 0x0000a803000085a7 */ /* 0x000f2400080010ff */
[----:B----4-:R-:W-:Y:S05]  /*ad10*/  @!P0 BRA `(.L_x_203) ;  /* 0xfffffffc00f08947 */ /* 0x010fea000383ffff */
[----:B------:R-:W-:Y:S05]  /*ad20*/  BRA `(.L_x_204) ;  /* 0xffffffac00487947 */ /* 0x000fea000383ffff */
.L_x_103:
[----:B--2---:R-:W-:-:S07]  /*ad30*/  MOV R0, UR21 ;  /* 0x0000001500007c02 */ /* 0x004fce0008000f00 */
.L_x_205:
[----:B--2---:R2:W4:Y:S02]  /*ad40*/  SYNCS.PHASECHK.TRANS64.TRYWAIT P0, [R0+URZ+0xb0], R3 ;  /* 0x0000b003000075a7 */ /* 0x00452400080011ff */
[----:B----4-:R-:W-:Y:S05]  /*ad50*/  @!P0 NANOSLEEP.SYNCS 0x989680 ;  /* 0x009896800000895d */ /* 0x010fea0003900000 */
[----:B------:R-:W4:Y:S02]  /*ad60*/  @!P0 SYNCS.PHASECHK.TRANS64 P0, [R0+URZ+0xb0], R3 ;  /* 0x0000b003000085a7 */ /* 0x000f2400080010ff */
[----:B----4-:R-:W-:Y:S05]  /*ad70*/  @!P0 BRA `(.L_x_205) ;  /* 0xfffffffc00f08947 */ /* 0x010fea000383ffff */
[----:B------:R-:W-:Y:S05]  /*ad80*/  BRA `(.L_x_206) ;  /* 0xffffffac00387947 */ /* 0x000fea000383ffff */
.L_x_105:
[----:B-1----:R1:W2:Y:S02]  /*ad90*/  SYNCS.PHASECHK.TRANS64.TRYWAIT P0, [R3+URZ+0xd0], R0 ;  /* 0x0000d000030075a7 */ /* 0x0022a400080011ff */
[----:B--2---:R-:W-:Y:S05]  /*ada0*/  @!P0 NANOSLEEP.SYNCS 0x989680 ;  /* 0x009896800000895d */ /* 0x004fea0003900000 */
[----:B------:R-:W2:Y:S02]  /*adb0*/  @!P0 SYNCS.PHASECHK.TRANS64 P0, [R3+URZ+0xd0], R0 ;  /* 0x0000d000030085a7 */ /* 0x000ea400080010ff */
[----:B--2---:R-:W-:Y:S05]  /*adc0*/  @!P0 BRA `(.L_x_105) ;  /* 0xfffffffc00f08947 */ /* 0x004fea000383ffff */
[----:B------:R-:W-:Y:S05]  /*add0*/  BRA `(.L_x_207) ;  /* 0xffffffb0000c7947 */ /* 0x000fea000383ffff */
.L_x_116:
[----:B-1----:R-:W-:Y:S04]  /*ade0*/  MOV R0, UR43 ;  /* 0x0000002b00007c02 */ /* 0x002fe80008000f00 */
[----:B------:R1:W2:Y:S03]  /*adf0*/  SYNCS.PHASECHK.TRANS64.TRYWAIT P1, [R0+URZ+0x80], R5 ;  /* 0x00008005000075a7 */ /* 0x0002a600080211ff */
[----:B--2---:R-:W-:Y:S05]  /*ae00*/  @!P1 NANOSLEEP.SYNCS 0x989680 ;  /* 0x009896800000995d */ /* 0x004fea0003900000 */
[----:B------:R-:W2:Y:S02]  /*ae10*/  @!P1 SYNCS.PHASECHK.TRANS64 P1, [R0+URZ+0x80], R5 ;  /* 0x00008005000095a7 */ /* 0x000ea400080210ff */
[----:B--2---:R-:W-:Y:S05]  /*ae20*/  @!P1 BRA `(.L_x_116) ;  /* 0xfffffffc00ec9947 */ /* 0x004fea000383ffff */
[----:B------:R-:W-:Y:S05]  /*ae30*/  BRA `(.L_x_115) ;  /* 0xffffffbc00707947 */ /* 0x000fea000383ffff */
.L_x_118:
[----:B-1----:R1:W4:Y:S02]  /*ae40*/  SYNCS.PHASECHK.TRANS64.TRYWAIT P0, [R98+URZ+0xf0], R3 ;  /* 0x0000f003620075a7 */ /* 0x00232400080011ff */
[----:B----4-:R-:W-:Y:S05]  /*ae50*/  @!P0 NANOSLEEP.SYNCS 0x989680 ;  /* 0x009896800000895d */ /* 0x010fea0003900000 */
[----:B------:R-:W4:Y:S02]  /*ae60*/  @!P0 SYNCS.PHASECHK.TRANS64 P0, [R98+URZ+0xf0], R3 ;  /* 0x0000f003620085a7 */ /* 0x000f2400080010ff */
[----:B----4-:R-:W-:Y:S05]  /*ae70*/  @!P0 BRA `(.L_x_118) ;  /* 0xfffffffc00f08947 */ /* 0x010fea000383ffff */
[----:B------:R-:W-:Y:S05]  /*ae80*/  BRA `(.L_x_117) ;  /* 0xffffffbc00987947 */ /* 0x000fea000383ffff */
.L_x_127:
[----:B---3--:R3:W4:Y:S02]  /*ae90*/  SYNCS.PHASECHK.TRANS64.TRYWAIT P0, [R3+URZ+0x80], R0 ;  /* 0x00008000030075a7 */ /* 0x00872400080011ff */
[----:B----4-:R-:W-:Y:S05]  /*aea0*/  @!P0 NANOSLEEP.SYNCS 0x989680 ;  /* 0x009896800000895d */ /* 0x010fea0003900000 */
[----:B------:R-:W4:Y:S02]  /*aeb0*/  @!P0 SYNCS.PHASECHK.TRANS64 P0, [R3+URZ+0x80], R0 ;  /* 0x00008000030085a7 */ /* 0x000f2400080010ff */
[----:B----4-:R-:W-:Y:S05]  /*aec0*/  @!P0 BRA `(.L_x_127) ;  /* 0xfffffffc00f08947 */ /* 0x010fea000383ffff */
[----:B------:R-:W-:Y:S05]  /*aed0*/  BRA `(.L_x_126) ;  /* 0xffffffc800887947 */ /* 0x000fea000383ffff */
.L_x_135:
[----:B-1----:R1:W3:Y:S02]  /*aee0*/  SYNCS.PHASECHK.TRANS64.TRYWAIT P0, [R62+URZ+0x80], R5 ;  /* 0x000080053e0075a7 */ /* 0x0022e400080011ff */
[----:B---3--:R-:W-:Y:S05]  /*aef0*/  @!P0 NANOSLEEP.SYNCS 0x989680 ;  /* 0x009896800000895d */ /* 0x008fea0003900000 */
[----:B------:R-:W3:Y:S02]  /*af00*/  @!P0 SYNCS.PHASECHK.TRANS64 P0, [R62+URZ+0x80], R5 ;  /* 0x000080053e0085a7 */ /* 0x000ee400080010ff */
[----:B---3--:R-:W-:Y:S05]  /*af10*/  @!P0 BRA `(.L_x_135) ;  /* 0xfffffffc00f08947 */ /* 0x008fea000383ffff */
[----:B------:R-:W-:Y:S05]  /*af20*/  BRA `(.L_x_134) ;  /* 0xffffffd400a07947 */ /* 0x000fea000383ffff */
.L_x_143:
[----:B-1----:R1:W4:Y:S02]  /*af30*/  SYNCS.PHASECHK.TRANS64.TRYWAIT P0, [R61+URZ+0x80], R4 ;  /* 0x000080043d0075a7 */ /* 0x00232400080011ff */
[----:B----4-:R-:W-:Y:S05]  /*af40*/  @!P0 NANOSLEEP.SYNCS 0x989680 ;  /* 0x009896800000895d */ /* 0x010fea0003900000 */
[----:B------:R-:W4:Y:S02]  /*af50*/  @!P0 SYNCS.PHASECHK.TRANS64 P0, [R61+URZ+0x80], R4 ;  /* 0x000080043d0085a7 */ /* 0x000f2400080010ff */
[----:B----4-:R-:W-:Y:S05]  /*af60*/  @!P0 BRA `(.L_x_143) ;  /* 0xfffffffc00f08947 */ /* 0x010fea000383ffff */
[----:B------:R-:W-:Y:S05]  /*af70*/  BRA `(.L_x_142) ;  /* 0xffffffe000b47947 */ /* 0x000fea000383ffff */
        .weak           $__internal_0_$__cuda_sm10x_tcgen05_guardrail_trap_col_being_dealloced_not_returned_by_alloc
        .type           $__internal_0_$__cuda_sm10x_tcgen05_guardrail_trap_col_being_dealloced_not_returned_by_alloc,@function
        .size           $__internal_0_$__cuda_sm10x_tcgen05_guardrail_trap_col_being_dealloced_not_returned_by_alloc,($__internal_1_$__cuda_sm10x_tcgen05_guardrail_trap_phase_invalid_during_alloc - $__internal_0_$__cuda_sm10x_tcgen05_guardrail_trap_col_being_dealloced_not_returned_by_alloc)
$__internal_0_$__cuda_sm10x_tcgen05_guardrail_trap_col_being_dealloced_not_returned_by_alloc:
[----:B------:R-:W-:Y:S05]  /*af80*/  BPT.TRAP 0x1 ;  /* 0x000000040000795c */ /* 0x000fea0000300000 */
[----:B------:R-:W-:-:S04]  /*af90*/  HFMA2 R3, -RZ, RZ, 0, 0 ;  /* 0x00000000ff037431 */ /* 0x000fc800000001ff */
[----:B------:R-:W-:Y:S05]  /*afa0*/  RET.REL.NODEC R2 `(_ZN7cutlass13device_kernelINS_4gemm6kernel13GemmUniversalIN4cute5tupleIJiiiiEEENS1_10collective13CollectiveMmaINS1_35MainloopSm100TmaUmmaWarpSpecializedILi8ELi2ELi4ENS5_IJNS4_1CILi2EEESB_NSA_ILi1EEEEEEEENS5_IJNSA_ILi128EEENSA_ILi256EEENSA_ILi64EEEEEENS_6half_tENS5_IJlSC_lEEESJ_SK_NS4_8TiledMMAINS4_8MMA_AtomIJNS4_26SM100_MMA_F16BF16_2x1SM_SSISJ_SJ_fLi128ELi256ELNS4_4UMMA5MajorE0ELSP_0ELNSO_7ScaleInE0ELSQ_0EEEEEENS4_6LayoutINS5_IJSC_SC_SC_EEENS5_IJNSA_ILi0EEESV_SV_EEEEENS5_IJNS4_10UnderscoreESY_SY_EEEEENS4_28SM100_TMA_2SM_LOAD_MULTICASTENS4_14ComposedLayoutINS4_7SwizzleILi3ELi4ELi3EEENS4_18smem_ptr_flag_bitsILi16EEENST_INS5_IJNSA_ILi8EEESH_EEENS5_IJSH_SC_EEEEEEEvNS4_8identityENS4_18SM100_TMA_2SM_LOADES1B_vS1C_EENS_8epilogue10collective18CollectiveEpilogueINS1F_23Sm100TmaWarpSpecializedILi4ELi2ELi32ELb1ELb0EEEJNS5_IJSH_SG_SH_EEENS5_IJNST_ISH_SC_EENST_INS5_IJNSA_ILi32EEESB_EEENS5_IJSC_SF_EEEEEEEESJ_SK_SJ_SK_NS1F_6fusion15FusionCallbacksIS1J_NS1R_17LinearCombinationISJ_fSJ_fLNS_15FloatRoundStyleE2EEES1K_S1Q_JEEENS4_5SM1004TMEM4LOAD26SM100_TMEM_LOAD_32dp32b32xENS4_13SM90_TMA_LOADENS12_INS13_ILi2ELi4ELi3EEES16_NST_INS5_IJS17_S1M_EEENS5_IJS1M_SC_EEEEEEENS4_39AutoVectorizingCopyWithAssumedAlignmentILi128EEENS4_14SM90_TMA_STOREES26_S28_S28_EEEvvEEEEvNT_6ParamsE) ;  /* 0xffffff5002147950 */ /* 0x000fea0003c3ffff */
        .weak           $__internal_1_$__cuda_sm10x_tcgen05_guardrail_trap_phase_invalid_during_alloc
        .type           $__internal_1_$__cuda_sm10x_tcgen05_guardrail_trap_phase_invalid_during_alloc,@function
        .size           $__internal_1_$__cuda_sm10x_tcgen05_guardrail_trap_phase_invalid_during_alloc,($__internal_2_$__cuda_sm10x_tcgen05_guardrail_trap_unallocated_columns_being_dealloced - $__internal_1_$__cuda_sm10x_tcgen05_guardrail_trap_phase_invalid_during_alloc)
$__internal_1_$__cuda_sm10x_tcgen05_guardrail_trap_phase_invalid_during_alloc:
[----:B------:R-:W-:Y:S05]  /*afb0*/  BPT.TRAP 0x1 ;  /* 0x000000040000795c */ /* 0x000fea0000300000 */
[----:B------:R-:W-:-:S04]  /*afc0*/  MOV R5, 0x0 ;  /* 0x0000000000057802 */ /* 0x000fc80000000f00 */
[----:B------:R-:W-:Y:S05]  /*afd0*/  RET.REL.NODEC R4 `(_ZN7cutlass13device_kernelINS_4gemm6kernel13GemmUniversalIN4cute5tupleIJiiiiEEENS1_10collective13CollectiveMmaINS1_35MainloopSm100TmaUmmaWarpSpecializedILi8ELi2ELi4ENS5_IJNS4_1CILi2EEESB_NSA_ILi1EEEEEEEENS5_IJNSA_ILi128EEENSA_ILi256EEENSA_ILi64EEEEEENS_6half_tENS5_IJlSC_lEEESJ_SK_NS4_8TiledMMAINS4_8MMA_AtomIJNS4_26SM100_MMA_F16BF16_2x1SM_SSISJ_SJ_fLi128ELi256ELNS4_4UMMA5MajorE0ELSP_0ELNSO_7ScaleInE0ELSQ_0EEEEEENS4_6LayoutINS5_IJSC_SC_SC_EEENS5_IJNSA_ILi0EEESV_SV_EEEEENS5_IJNS4_10UnderscoreESY_SY_EEEEENS4_28SM100_TMA_2SM_LOAD_MULTICASTENS4_14ComposedLayoutINS4_7SwizzleILi3ELi4ELi3EEENS4_18smem_ptr_flag_bitsILi16EEENST_INS5_IJNSA_ILi8EEESH_EEENS5_IJSH_SC_EEEEEEEvNS4_8identityENS4_18SM100_TMA_2SM_LOADES1B_vS1C_EENS_8epilogue10collective18CollectiveEpilogueINS1F_23Sm100TmaWarpSpecializedILi4ELi2ELi32ELb1ELb0EEEJNS5_IJSH_SG_SH_EEENS5_IJNST_ISH_SC_EENST_INS5_IJNSA_ILi32EEESB_EEENS5_IJSC_SF_EEEEEEEESJ_SK_SJ_SK_NS1F_6fusion15FusionCallbacksIS1J_NS1R_17LinearCombinationISJ_fSJ_fLNS_15FloatRoundStyleE2EEES1K_S1Q_JEEENS4_5SM1004TMEM4LOAD26SM100_TMEM_LOAD_32dp32b32xENS4_13SM90_TMA_LOADENS12_INS13_ILi2ELi4ELi3EEES16_NST_INS5_IJS17_S1M_EEENS5_IJS1M_SC_EEEEEEENS4_39AutoVectorizingCopyWithAssumedAlignmentILi128EEENS4_14SM90_TMA_STOREES26_S28_S28_EEEvvEEEEvNT_6ParamsE) ;  /* 0xffffff5004087950 */ /* 0x000fea0003c3ffff */
        .weak           $__internal_2_$__cuda_sm10x_tcgen05_guardrail_trap_unallocated_columns_being_dealloced
        .type           $__internal_2_$__cuda_sm10x_tcgen05_guardrail_trap_unallocated_columns_being_dealloced,@function
        .size           $__internal_2_$__cuda_sm10x_tcgen05_guardrail_trap_unallocated_columns_being_dealloced,(.L_x_209 - $__internal_2_$__cuda_sm10x_tcgen05_guardrail_trap_unallocated_columns_being_dealloced)
$__internal_2_$__cuda_sm10x_tcgen05_guardrail_trap_unallocated_columns_being_dealloced:
[----:B------:R-:W-:Y:S05]  /*afe0*/  BPT.TRAP 0x1 ;  /* 0x000000040000795c */ /* 0x000fea0000300000 */
[----:B------:R-:W-:-:S04]  /*aff0*/  HFMA2 R3, -RZ, RZ, 0, 0 ;  /* 0x00000000ff037431 */ /* 0x000fc800000001ff */
[----:B------:R-:W-:Y:S05]  /*b000*/  RET.REL.NODEC R2 `(_ZN7cutlass13device_kernelINS_4gemm6kernel13GemmUniversalIN4cute5tupleIJiiiiEEENS1_10collective13CollectiveMmaINS1_35MainloopSm100TmaUmmaWarpSpecializedILi8ELi2ELi4ENS5_IJNS4_1CILi2EEESB_NSA_ILi1EEEEEEEENS5_IJNSA_ILi128EEENSA_ILi256EEENSA_ILi64EEEEEENS_6half_tENS5_IJlSC_lEEESJ_SK_NS4_8TiledMMAINS4_8MMA_AtomIJNS4_26SM100_MMA_F16BF16_2x1SM_SSISJ_SJ_fLi128ELi256ELNS4_4UMMA5MajorE0ELSP_0ELNSO_7ScaleInE0ELSQ_0EEEEEENS4_6LayoutINS5_IJSC_SC_SC_EEENS5_IJNSA_ILi0EEESV_SV_EEEEENS5_IJNS4_10UnderscoreESY_SY_EEEEENS4_28SM100_TMA_2SM_LOAD_MULTICASTENS4_14ComposedLayoutINS4_7SwizzleILi3ELi4ELi3EEENS4_18smem_ptr_flag_bitsILi16EEENST_INS5_IJNSA_ILi8EEESH_EEENS5_IJSH_SC_EEEEEEEvNS4_8identityENS4_18SM100_TMA_2SM_LOADES1B_vS1C_EENS_8epilogue10collective18CollectiveEpilogueINS1F_23Sm100TmaWarpSpecializedILi4ELi2ELi32ELb1ELb0EEEJNS5_IJSH_SG_SH_EEENS5_IJNST_ISH_SC_EENST_INS5_IJNSA_ILi32EEESB_EEENS5_IJSC_SF_EEEEEEEESJ_SK_SJ_SK_NS1F_6fusion15FusionCallbacksIS1J_NS1R_17LinearCombinationISJ_fSJ_fLNS_15FloatRoundStyleE2EEES1K_S1Q_JEEENS4_5SM1004TMEM4LOAD26SM100_TMEM_LOAD_32dp32b32xENS4_13SM90_TMA_LOADENS12_INS13_ILi2ELi4ELi3EEES16_NST_INS5_IJS17_S1M_EEENS5_IJS1M_SC_EEEEEEENS4_39AutoVectorizingCopyWithAssumedAlignmentILi128EEENS4_14SM90_TMA_STOREES26_S28_S28_EEEvvEEEEvNT_6ParamsE) ;  /* 0xffffff4c02fc7950 */ /* 0x000fea0003c3ffff */
.L_x_208:
[----:B------:R-:W-:-:S00]  /*b010*/  BRA `(.L_x_208) ;  /* 0xfffffffc00fc7947 */ /* 0x000fc0000383ffff */
[----:B------:R-:W-:-:S00]  /*b020*/  NOP ;  /* 0x0000000000007918 */ /* 0x000fc00000000000 */
        /* <DEDUP_REMOVED lines=13> */
.L_x_209:


//--------------------- .nv.global.init           --------------------------
	.section	.nv.global.init,"aw",@progbits
.nv.global.init:
	.type		$str$27,@object
	.size		$str$27,($str$28 - $str$27)
$str$27:
        /*0000*/ 	.byte	0x28, 0x61, 0x64, 0x64, 0x72, 0x65, 0x73, 0x73, 0x20, 0x26, 0x20, 0x6d, 0x61, 0x73, 0x6b, 0x29
        /*0010*/ 	.byte	0x20, 0x3d, 0x3d, 0x20, 0x30, 0x00
	.type		$str$28,@object
	.size		$str$28,($str$26 - $str$28)
$str$28:
        /*0016*/ 	.byte	0x2f, 0x74, 0x6d, 0x70, 0x2f, 0x63, 0x75, 0x74, 0x6c, 0x61, 0x73, 0x73, 0x5f, 0x73, 0x77, 0x65
        /*0026*/ 	.byte	0x65, 0x70, 0x5f, 0x73, 0x72, 0x63, 0x2f, 0x69, 0x6e, 0x63, 0x6c, 0x75, 0x64, 0x65, 0x2f, 0x63
        /*0036*/ 	.byte	0x75, 0x74, 0x65, 0x2f, 0x70, 0x6f, 0x69, 0x6e, 0x74, 0x65, 0x72, 0x5f, 0x66, 0x6c, 0x61, 0x67
        /*0046*/ 	.byte	0x67, 0x65, 0x64, 0x2e, 0x68, 0x70, 0x70, 0x00
	.type		$str$26,@object
	.size		$str$26,($str$25 - $str$26)
$str$26:
        /*004e*/ 	.byte	0x2f, 0x74, 0x6d, 0x70, 0x2f, 0x63, 0x75, 0x74, 0x6c, 0x61, 0x73, 0x73, 0x5f, 0x73, 0x77, 0x65
        /*005e*/ 	.byte	0x65, 0x70, 0x5f, 0x73, 0x72, 0x63, 0x2f, 0x69, 0x6e, 0x63, 0x6c, 0x75, 0x64, 0x65, 0x2f, 0x63
        /*006e*/ 	.byte	0x75, 0x74, 0x65, 0x2f, 0x61, 0x74, 0x6f, 0x6d, 0x2f, 0x63, 0x6f, 0x70, 0x79, 0x5f, 0x74, 0x72
        /*007e*/ 	.byte	0x61, 0x69, 0x74, 0x73, 0x5f, 0x73, 0x6d, 0x31, 0x30, 0x30, 0x2e, 0x68, 0x70, 0x70, 0x00
	.type		$str$25,@object
	.size		$str$25,(__unnamed_1 - $str$25)
$str$25:
        /*008d*/ 	.byte	0x28, 0x28, 0x75, 0x69, 0x6e, 0x74, 0x33, 0x32, 0x5f, 0x74, 0x28, 0x74, 0x68, 0x72, 0x65, 0x61
        /*009d*/ 	.byte	0x64, 0x49, 0x64, 0x78, 0x2e, 0x78, 0x29, 0x20, 0x2f, 0x20, 0x33, 0x32, 0x29, 0x20, 0x25, 0x20
        /*00ad*/ 	.byte	0x34, 0x29, 0x20, 0x3d, 0x3d, 0x20, 0x28, 0x28, 0x28, 0x74, 0x6d, 0x65, 0x6d, 0x5f, 0x61, 0x64
        /*00bd*/ 	.byte	0x64, 0x72, 0x20, 0x3e, 0x3e, 0x20, 0x31, 0x36, 0x29, 0x20, 0x2f, 0x20, 0x33, 0x32, 0x29, 0x20
        /*00cd*/ 	.byte	0x25, 0x20, 0x34, 0x29, 0x00
	.type		__unnamed_1,@object
	.size		__unnamed_1,(__unnamed_2 - __unnamed_1)
__unnamed_1:
        /*00d2*/ 	.byte	0x61, 0x75, 0x74, 0x6f, 0x20, 0x63, 0x75, 0x74, 0x65, 0x3a, 0x3a, 0x61, 0x73, 0x5f, 0x70, 0x6f
        /* <DEDUP_REMOVED lines=24> */
        /*0262*/ 	.byte	0x39, 0x36, 0x3e, 0x3e, 0x3e, 0x3e, 0x5d, 0x00
	.type		__unnamed_2,@object
	.size		__unnamed_2,(.L_2 - __unnamed_2)
__unnamed_2:
        /* <DEDUP_REMOVED lines=42> */
        /*050a*/ 	.byte	0x3e, 0x3e, 0x5d, 0x00
.L_2:


//--------------------- .nv.shared._ZN7cutlass13device_kernelINS_4gemm6kernel13GemmUniversalIN4cute5tupleIJiiiiEEENS1_10collective13CollectiveMmaINS1_35MainloopSm100TmaUmmaWarpSpecializedILi8ELi2ELi4ENS5_IJNS4_1CILi2EEESB_NSA_ILi1EEEEEEEENS5_IJNSA_ILi128EEENSA_ILi256EEENSA_ILi64EEEEEENS_6half_tENS5_IJlSC_lEEESJ_SK_NS4_8TiledMMAINS4_8MMA_AtomIJNS4_26SM100_MMA_F16BF16_2x1SM_SSISJ_SJ_fLi128ELi256ELNS4_4UMMA5MajorE0ELSP_0ELNSO_7ScaleInE0ELSQ_0EEEEEENS4_6LayoutINS5_IJSC_SC_SC_EEENS5_IJNSA_ILi0EEESV_SV_EEEEENS5_IJNS4_10UnderscoreESY_SY_EEEEENS4_28SM100_TMA_2SM_LOAD_MULTICASTENS4_14ComposedLayoutINS4_7SwizzleILi3ELi4ELi3EEENS4_18smem_ptr_flag_bitsILi16EEENST_INS5_IJNSA_ILi8EEESH_EEENS5_IJSH_SC_EEEEEEEvNS4_8identityENS4_18SM100_TMA_2SM_LOADES1B_vS1C_EENS_8epilogue10collective18CollectiveEpilogueINS1F_23Sm100TmaWarpSpecializedILi4ELi2ELi32ELb1ELb0EEEJNS5_IJSH_SG_SH_EEENS5_IJNST_ISH_SC_EENST_INS5_IJNSA_ILi32EEESB_EEENS5_IJSC_SF_EEEEEEEESJ_SK_SJ_SK_NS1F_6fusion15FusionCallbacksIS1J_NS1R_17LinearCombinationISJ_fSJ_fLNS_15FloatRoundStyleE2EEES1K_S1Q_JEEENS4_5SM1004TMEM4LOAD26SM100_TMEM_LOAD_32dp32b32xENS4_13SM90_TMA_LOADENS12_INS13_ILi2ELi4ELi3EEES16_NST_INS5_IJS17_S1M_EEENS5_IJS1M_SC_EEEEEEENS4_39AutoVectorizingCopyWithAssumedAlignmentILi128EEENS4_14SM90_TMA_STOREES26_S28_S28_EEEvvEEEEvNT_6ParamsE --------------------------
	.section	.nv.shared._ZN7cutlass13device_kernelINS_4gemm6kernel13GemmUniversalIN4cute5tupleIJiiiiEEENS1_10collective13CollectiveMmaINS1_35MainloopSm100TmaUmmaWarpSpecializedILi8ELi2ELi4ENS5_IJNS4_1CILi2EEESB_NSA_ILi1EEEEEEEENS5_IJNSA_ILi128EEENSA_ILi256EEENSA_ILi64EEEEEENS_6half_tENS5_IJlSC_lEEESJ_SK_NS4_8TiledMMAINS4_8MMA_AtomIJNS4_26SM100_MMA_F16BF16_2x1SM_SSISJ_SJ_fLi128ELi256ELNS4_4UMMA5MajorE0ELSP_0ELNSO_7ScaleInE0ELSQ_0EEEEEENS4_6LayoutINS5_IJSC_SC_SC_EEENS5_IJNSA_ILi0EEESV_SV_EEEEENS5_IJNS4_10UnderscoreESY_SY_EEEEENS4_28SM100_TMA_2SM_LOAD_MULTICASTENS4_14ComposedLayoutINS4_7SwizzleILi3ELi4ELi3EEENS4_18smem_ptr_flag_bitsILi16EEENST_INS5_IJNSA_ILi8EEESH_EEENS5_IJSH_SC_EEEEEEEvNS4_8identityENS4_18SM100_TMA_2SM_LOADES1B_vS1C_EENS_8epilogue10collective18CollectiveEpilogueINS1F_23Sm100TmaWarpSpecializedILi4ELi2ELi32ELb1ELb0EEEJNS5_IJSH_SG_SH_EEENS5_IJNST_ISH_SC_EENST_INS5_IJNSA_ILi32EEESB_EEENS5_IJSC_SF_EEEEEEEESJ_SK_SJ_SK_NS1F_6fusion15FusionCallbacksIS1J_NS1R_17LinearCombinationISJ_fSJ_fLNS_15FloatRoundStyleE2EEES1K_S1Q_JEEENS4_5SM1004TMEM4LOAD26SM100_TMEM_LOAD_32dp32b32xENS4_13SM90_TMA_LOADENS12_INS13_ILi2ELi4ELi3EEES16_NST_INS5_IJS17_S1M_EEENS5_IJS1M_SC_EEEEEEENS4_39AutoVectorizingCopyWithAssumedAlignmentILi128EEENS4_14SM90_TMA_STOREES26_S28_S28_EEEvvEEEEvNT_6ParamsE,"aw",@nobits
	.sectionflags	@""
	.align	16
	.zero		1024


//--------------------- .nv.shared.reserved.0     --------------------------
	.section	.nv.shared.reserved.0,"aw",@nobits
	.weak		__nv_reservedSMEM_offset_0_alias
	.size		__nv_reservedSMEM_offset_0_alias, 0, 64
	.other		__nv_reservedSMEM_offset_0_alias,@"STO_CUDA_RESERVED_SHARED STV_DEFAULT"
__nv_reservedSMEM_offset_0_alias:
	.zero		0
.nv.shared.reserved.0:
	.zero		64
	.weak		__nv_reservedSMEM_tcgen05_partition
	.type		__nv_reservedSMEM_tcgen05_partition,@object
	.size		__nv_reservedSMEM_tcgen05_partition,(.L_0 - __nv_reservedSMEM_tcgen05_partition)
__nv_reservedSMEM_tcgen05_partition:
	.zero		32
.L_0:


//--------------------- .nv.global                --------------------------
	.section	.nv.global,"aw",@nobits
.nv.global:
	.type		_ZN39_INTERNAL_345117e9_4_k_cu_3ee165ac_67614cute1_E,@object
	.size		_ZN39_INTERNAL_345117e9_4_k_cu_3ee165ac_67614cute1_E,(_ZN39_INTERNAL_345117e9_4_k_cu_3ee165ac_67614cuda3std3__45__cpo6cbeginE - _ZN39_INTERNAL_345117e9_4_k_cu_3ee165ac_67614cute1_E)
_ZN39_INTERNAL_345117e9_4_k_cu_3ee165ac_67614cute1_E:
	.zero		1
	.type		_ZN39_INTERNAL_345117e9_4_k_cu_3ee165ac_67614cuda3std3__45__cpo6cbeginE,@object
	.size		_ZN39_INTERNAL_345117e9_4_k_cu_3ee165ac_67614cuda3std3__45__cpo6cbeginE,(_ZN39_INTERNAL_345117e9_4_k_cu_3ee165ac_67614cuda3std3__48in_placeE - _ZN39_INTERNAL_345117e9_4_k_cu_3ee165ac_67614cuda3std3__45__cpo6cbeginE)
_ZN39_INTERNAL_345117e9_4_k_cu_3ee165ac_67614cuda3std3__45__cpo6cbeginE:
	.zero		1
	.type		_ZN39_INTERNAL_345117e9_4_k_cu_3ee165ac_67614cuda3std3__48in_placeE,@object
	.size		_ZN39_INTERNAL_345117e9_4_k_cu_3ee165ac_67614cuda3std3__48in_placeE,(_ZN39_INTERNAL_345117e9_4_k_cu_3ee165ac_67614cuda3std6ranges3__45__cpo9iter_moveE - _ZN39_INTERNAL_345117e9_4_k_cu_3ee165ac_67614cuda3std3__48in_placeE)
_ZN39_INTERNAL_345117e9_4_k_cu_3ee165ac_67614cuda3std3__48in_placeE:
	.zero		1
	.type		_ZN39_INTERNAL_345117e9_4_k_cu_3ee165ac_67614cuda3std6ranges3__45__cpo9iter_moveE,@object
	.size		_ZN39_INTERNAL_345117e9_4_k_cu_3ee165ac_67614cuda3std6ranges3__45__cpo9iter_moveE,(_ZN39_INTERNAL_345117e9_4_k_cu_3ee165ac_67614cuda3std3__45__cpo5beginE - _ZN39_INTERNAL_345117e9_4_k_cu_3ee165ac_67614cuda3std6ranges3__45__cpo9iter_moveE)
_ZN39_INTERNAL_345117e9_4_k_cu_3ee165ac_67614cuda3std6ranges3__45__cpo9iter_moveE:
	.zero		1
	.type		_ZN39_INTERNAL_345117e9_4_k_cu_3ee165ac_67614cuda3std3__45__cpo5beginE,@object
	.size		_ZN39_INTERNAL_345117e9_4_k_cu_3ee165ac_67614cuda3std3__45__cpo5beginE,(_ZN39_INTERNAL_345117e9_4_k_cu_3ee165ac_67614cuda3std3__441_GLOBAL__N__345117e9_4_k_cu_3ee165ac_67616ignoreE - _ZN39_INTERNAL_345117e9_4_k_cu_3ee165ac_67614cuda3std3__45__cpo5beginE)
_ZN39_INTERNAL_345117e9_4_k_cu_3ee165ac_67614cuda3std3__45__cpo5beginE:
	.zero		1
	.type		_ZN39_INTERNAL_345117e9_4_k_cu_3ee165ac_67614cuda3std3__441_GLOBAL__N__345117e9_4_k_cu_3ee165ac_67616ignoreE,@object
	.size		_ZN39_INTERNAL_345117e9_4_k_cu_3ee165ac_67614cuda3std3__441_GLOBAL__N__345117e9_4_k_cu_3ee165ac_67616ignoreE,(_ZN39_INTERNAL_345117e9_4_k_cu_3ee165ac_67614cute7productE - _ZN39_INTERNAL_345117e9_4_k_cu_3ee165ac_67614cuda3std3__441_GLOBAL__N__345117e9_4_k_cu_3ee165ac_67616ignoreE)
_ZN39_INTERNAL_345117e9_4_k_cu_3ee165ac_67614cuda3std3__441_GLOBAL__N__345117e9_4_k_cu_3ee165ac_67616ignoreE:
	.zero		1
	.type		_ZN39_INTERNAL_345117e9_4_k_cu_3ee165ac_67614cute7productE,@object
	.size		_ZN39_INTERNAL_345117e9_4_k_cu_3ee165ac_67614cute7productE,(_ZN39_INTERNAL_345117e9_4_k_cu_3ee165ac_67614cuda3std3__45__cpo3endE - _ZN39_INTERNAL_345117e9_4_k_cu_3ee165ac_67614cute7productE)
_ZN39_INTERNAL_345117e9_4_k_cu_3ee165ac_67614cute7productE:
	.zero		1
	.type		_ZN39_INTERNAL_345117e9_4_k_cu_3ee165ac_67614cuda3std3__45__cpo3endE,@object
	.size		_ZN39_INTERNAL_345117e9_4_k_cu_3ee165ac_67614cuda3std3__45__cpo3endE,(_ZN39_INTERNAL_345117e9_4_k_cu_3ee165ac_67614cuda3std3__419piecewise_constructE - _ZN39_INTERNAL_345117e9_4_k_cu_3ee165ac_67614cuda3std3__45__cpo3endE)
_ZN39_INTERNAL_345117e9_4_k_cu_3ee165ac_67614cuda3std3__45__cpo3endE:
	.zero		1
	.type		_ZN39_INTERNAL_345117e9_4_k_cu_3ee165ac_67614cuda3std3__419piecewise_constructE,@object
	.size		_ZN39_INTERNAL_345117e9_4_k_cu_3ee165ac_67614cuda3std3__419piecewise_constructE,(_ZN39_INTERNAL_345117e9_4_k_cu_3ee165ac_67614cuda3std3__45__cpo4cendE - _ZN39_INTERNAL_345117e9_4_k_cu_3ee165ac_67614cuda3std3__419piecewise_constructE)
_ZN39_INTERNAL_345117e9_4_k_cu_3ee165ac_67614cuda3std3__419piecewise_constructE:
	.zero		1
	.type		_ZN39_INTERNAL_345117e9_4_k_cu_3ee165ac_67614cuda3std3__45__cpo4cendE,@object
	.size		_ZN39_INTERNAL_345117e9_4_k_cu_3ee165ac_67614cuda3std3__45__cpo4cendE,(_ZN39_INTERNAL_345117e9_4_k_cu_3ee165ac_67614cuda3std6ranges3__45__cpo4swapE - _ZN39_INTERNAL_345117e9_4_k_cu_3ee165ac_67614cuda3std3__45__cpo4cendE)
_ZN39_INTERNAL_345117e9_4_k_cu_3ee165ac_67614cuda3std3__45__cpo4cendE:
	.zero		1
	.type		_ZN39_INTERNAL_345117e9_4_k_cu_3ee165ac_67614cuda3std6ranges3__45__cpo4swapE,@object
	.size		_ZN39_INTERNAL_345117e9_4_k_cu_3ee165ac_67614cuda3std6ranges3__45__cpo4swapE,(.L_10 - _ZN39_INTERNAL_345117e9_4_k_cu_3ee165ac_67614cuda3std6ranges3__45__cpo4swapE)
_ZN39_INTERNAL_345117e9_4_k_cu_3ee165ac_67614cuda3std6ranges3__45__cpo4swapE:
	.zero		1
.L_10:


//--------------------- .nv.constant0._ZN7cutlass13device_kernelINS_4gemm6kernel13GemmUniversalIN4cute5tupleIJiiiiEEENS1_10collective13CollectiveMmaINS1_35MainloopSm100TmaUmmaWarpSpecializedILi8ELi2ELi4ENS5_IJNS4_1CILi2EEESB_NSA_ILi1EEEEEEEENS5_IJNSA_ILi128EEENSA_ILi256EEENSA_ILi64EEEEEENS_6half_tENS5_IJlSC_lEEESJ_SK_NS4_8TiledMMAINS4_8MMA_AtomIJNS4_26SM100_MMA_F16BF16_2x1SM_SSISJ_SJ_fLi128ELi256ELNS4_4UMMA5MajorE0ELSP_0ELNSO_7ScaleInE0ELSQ_0EEEEEENS4_6LayoutINS5_IJSC_SC_SC_EEENS5_IJNSA_ILi0EEESV_SV_EEEEENS5_IJNS4_10UnderscoreESY_SY_EEEEENS4_28SM100_TMA_2SM_LOAD_MULTICASTENS4_14ComposedLayoutINS4_7SwizzleILi3ELi4ELi3EEENS4_18smem_ptr_flag_bitsILi16EEENST_INS5_IJNSA_ILi8EEESH_EEENS5_IJSH_SC_EEEEEEEvNS4_8identityENS4_18SM100_TMA_2SM_LOADES1B_vS1C_EENS_8epilogue10collective18CollectiveEpilogueINS1F_23Sm100TmaWarpSpecializedILi4ELi2ELi32ELb1ELb0EEEJNS5_IJSH_SG_SH_EEENS5_IJNST_ISH_SC_EENST_INS5_IJNSA_ILi32EEESB_EEENS5_IJSC_SF_EEEEEEEESJ_SK_SJ_SK_NS1F_6fusion15FusionCallbacksIS1J_NS1R_17LinearCombinationISJ_fSJ_fLNS_15FloatRoundStyleE2EEES1K_S1Q_JEEENS4_5SM1004TMEM4LOAD26SM100_TMEM_LOAD_32dp32b32xENS4_13SM90_TMA_LOADENS12_INS13_ILi2ELi4ELi3EEES16_NST_INS5_IJS17_S1M_EEENS5_IJS1M_SC_EEEEEEENS4_39AutoVectorizingCopyWithAssumedAlignmentILi128EEENS4_14SM90_TMA_STOREES26_S28_S28_EEEvvEEEEvNT_6ParamsE --------------------------
	.section	.nv.constant0._ZN7cutlass13device_kernelINS_4gemm6kernel13GemmUniversalIN4cute5tupleIJiiiiEEENS1_10collective13CollectiveMmaINS1_35MainloopSm100TmaUmmaWarpSpecializedILi8ELi2ELi4ENS5_IJNS4_1CILi2EEESB_NSA_ILi1EEEEEEEENS5_IJNSA_ILi128EEENSA_ILi256EEENSA_ILi64EEEEEENS_6half_tENS5_IJlSC_lEEESJ_SK_NS4_8TiledMMAINS4_8MMA_AtomIJNS4_26SM100_MMA_F16BF16_2x1SM_SSISJ_SJ_fLi128ELi256ELNS4_4UMMA5MajorE0ELSP_0ELNSO_7ScaleInE0ELSQ_0EEEEEENS4_6LayoutINS5_IJSC_SC_SC_EEENS5_IJNSA_ILi0EEESV_SV_EEEEENS5_IJNS4_10UnderscoreESY_SY_EEEEENS4_28SM100_TMA_2SM_LOAD_MULTICASTENS4_14ComposedLayoutINS4_7SwizzleILi3ELi4ELi3EEENS4_18smem_ptr_flag_bitsILi16EEENST_INS5_IJNSA_ILi8EEESH_EEENS5_IJSH_SC_EEEEEEEvNS4_8identityENS4_18SM100_TMA_2SM_LOADES1B_vS1C_EENS_8epilogue10collective18CollectiveEpilogueINS1F_23Sm100TmaWarpSpecializedILi4ELi2ELi32ELb1ELb0EEEJNS5_IJSH_SG_SH_EEENS5_IJNST_ISH_SC_EENST_INS5_IJNSA_ILi32EEESB_EEENS5_IJSC_SF_EEEEEEEESJ_SK_SJ_SK_NS1F_6fusion15FusionCallbacksIS1J_NS1R_17LinearCombinationISJ_fSJ_fLNS_15FloatRoundStyleE2EEES1K_S1Q_JEEENS4_5SM1004TMEM4LOAD26SM100_TMEM_LOAD_32dp32b32xENS4_13SM90_TMA_LOADENS12_INS13_ILi2ELi4ELi3EEES16_NST_INS5_IJS17_S1M_EEENS5_IJS1M_SC_EEEEEEENS4_39AutoVectorizingCopyWithAssumedAlignmentILi128EEENS4_14SM90_TMA_STOREES26_S28_S28_EEEvvEEEEvNT_6ParamsE,"a",@progbits
	.sectionflags	@""
	.align	4
.nv.constant0._ZN7cutlass13device_kernelINS_4gemm6kernel13GemmUniversalIN4cute5tupleIJiiiiEEENS1_10collective13CollectiveMmaINS1_35MainloopSm100TmaUmmaWarpSpecializedILi8ELi2ELi4ENS5_IJNS4_1CILi2EEESB_NSA_ILi1EEEEEEEENS5_IJNSA_ILi128EEENSA_ILi256EEENSA_ILi64EEEEEENS_6half_tENS5_IJlSC_lEEESJ_SK_NS4_8TiledMMAINS4_8MMA_AtomIJNS4_26SM100_MMA_F16BF16_2x1SM_SSISJ_SJ_fLi128ELi256ELNS4_4UMMA5MajorE0ELSP_0ELNSO_7ScaleInE0ELSQ_0EEEEEENS4_6LayoutINS5_IJSC_SC_SC_EEENS5_IJNSA_ILi0EEESV_SV_EEEEENS5_IJNS4_10UnderscoreESY_SY_EEEEENS4_28SM100_TMA_2SM_LOAD_MULTICASTENS4_14ComposedLayoutINS4_7SwizzleILi3ELi4ELi3EEENS4_18smem_ptr_flag_bitsILi16EEENST_INS5_IJNSA_ILi8EEESH_EEENS5_IJSH_SC_EEEEEEEvNS4_8identityENS4_18SM100_TMA_2SM_LOADES1B_vS1C_EENS_8epilogue10collective18CollectiveEpilogueINS1F_23Sm100TmaWarpSpecializedILi4ELi2ELi32ELb1ELb0EEEJNS5_IJSH_SG_SH_EEENS5_IJNST_ISH_SC_EENST_INS5_IJNSA_ILi32EEESB_EEENS5_IJSC_SF_EEEEEEEESJ_SK_SJ_SK_NS1F_6fusion15FusionCallbacksIS1J_NS1R_17LinearCombinationISJ_fSJ_fLNS_15FloatRoundStyleE2EEES1K_S1Q_JEEENS4_5SM1004TMEM4LOAD26SM100_TMEM_LOAD_32dp32b32xENS4_13SM90_TMA_LOADENS12_INS13_ILi2ELi4ELi3EEES16_NST_INS5_IJS17_S1M_EEENS5_IJS1M_SC_EEEEEEENS4_39AutoVectorizingCopyWithAssumedAlignmentILi128EEENS4_14SM90_TMA_STOREES26_S28_S28_EEEvvEEEEvNT_6ParamsE:
	.zero		2944


//--------------------- SYMBOLS --------------------------

	.type		.nv.reservedSmem.offset0,@object
	.size		.nv.reservedSmem.offset0,0x4
	.type		.nv.reservedSmem.cap,@object
	.size		.nv.reservedSmem.cap,0x4
	.type		__assertfail,@function
